//
// Generated by NVIDIA NVVM Compiler
//
// Compiler Build ID: CL-36424714
// Cuda compilation tools, release 13.0, V13.0.88
// Based on NVVM 20.0.0
//

.version 9.0
.target sm_100
.address_size 64

	// .globl	_Z12calc_accountPiS_S_iii
// _ZZ12calc_accountPiS_S_iiiE4tile has been demoted
// _ZZ8calc_sumPiS_iiE11partial_sum has been demoted
// _ZZ9calc_8192PiS_S_iiE4tile has been demoted

.visible .entry _Z12calc_accountPiS_S_iii(
	.param .u64 .ptr .align 1 _Z12calc_accountPiS_S_iii_param_0,
	.param .u64 .ptr .align 1 _Z12calc_accountPiS_S_iii_param_1,
	.param .u64 .ptr .align 1 _Z12calc_accountPiS_S_iii_param_2,
	.param .u32 _Z12calc_accountPiS_S_iii_param_3,
	.param .u32 _Z12calc_accountPiS_S_iii_param_4,
	.param .u32 _Z12calc_accountPiS_S_iii_param_5
)
{
	.reg .pred 	%p<10>;
	.reg .b32 	%r<63>;
	.reg .b64 	%rd<11>;
	// demoted variable
	.shared .align 4 .b8 _ZZ12calc_accountPiS_S_iiiE4tile[4096];
	ld.param.u64 	%rd2, [_Z12calc_accountPiS_S_iii_param_0];
	ld.param.u64 	%rd3, [_Z12calc_accountPiS_S_iii_param_1];
	ld.param.u32 	%r19, [_Z12calc_accountPiS_S_iii_param_3];
	ld.param.u32 	%r20, [_Z12calc_accountPiS_S_iii_param_4];
	ld.param.u32 	%r22, [_Z12calc_accountPiS_S_iii_param_5];
	cvta.to.global.u64 	%rd1, %rd3;
	mov.u32 	%r1, %tid.y;
	mov.u32 	%r2, %tid.x;
	shl.b32 	%r23, %r22, 5;
	add.s32 	%r3, %r23, %r1;
	mov.u32 	%r24, %ctaid.x;
	shl.b32 	%r25, %r24, 5;
	add.s32 	%r4, %r25, %r2;
	setp.eq.s32 	%p1, %r22, 0;
	mov.b32 	%r57, 0;
	@%p1 bra 	$L__BB0_2;
	add.s32 	%r26, %r3, -1;
	mad.lo.s32 	%r27, %r26, %r19, %r4;
	mul.wide.s32 	%rd4, %r27, 4;
	add.s64 	%rd5, %rd1, %rd4;
	ld.global.u32 	%r57, [%rd5];
$L__BB0_2:
	setp.ge.s32 	%p2, %r3, %r20;
	setp.ge.s32 	%p3, %r4, %r19;
	shl.b32 	%r28, %r1, 7;
	mov.u32 	%r29, _ZZ12calc_accountPiS_S_iiiE4tile;
	add.s32 	%r30, %r29, %r28;
	shl.b32 	%r31, %r2, 2;
	add.s32 	%r7, %r30, %r31;
	or.pred  	%p4, %p3, %p2;
	@%p4 bra 	$L__BB0_4;
	mad.lo.s32 	%r33, %r3, %r19, %r4;
	cvta.to.global.u64 	%rd6, %rd2;
	mul.wide.s32 	%rd7, %r33, 4;
	add.s64 	%rd8, %rd6, %rd7;
	ld.global.u32 	%r34, [%rd8];
	add.s32 	%r35, %r34, %r57;
	st.shared.u32 	[%r7], %r35;
	bra.uni 	$L__BB0_5;
$L__BB0_4:
	mov.b32 	%r32, 0;
	st.shared.u32 	[%r7], %r32;
$L__BB0_5:
	bar.sync 	0;
	add.s32 	%r39, %r29, %r31;
	setp.eq.s32 	%p5, %r1, 0;
	add.s32 	%r8, %r39, %r28;
	mov.b32 	%r58, 0;
	@%p5 bra 	$L__BB0_7;
	ld.shared.u32 	%r58, [%r8+-128];
$L__BB0_7:
	bar.sync 	0;
	ld.shared.u32 	%r42, [%r7];
	add.s32 	%r43, %r42, %r58;
	st.shared.u32 	[%r7], %r43;
	bar.sync 	0;
	setp.lt.u32 	%p6, %r1, 2;
	mov.b32 	%r59, 0;
	@%p6 bra 	$L__BB0_9;
	ld.shared.u32 	%r59, [%r8+-256];
$L__BB0_9:
	bar.sync 	0;
	ld.shared.u32 	%r45, [%r7];
	add.s32 	%r46, %r45, %r59;
	st.shared.u32 	[%r7], %r46;
	bar.sync 	0;
	setp.lt.u32 	%p7, %r1, 4;
	mov.b32 	%r60, 0;
	@%p7 bra 	$L__BB0_11;
	ld.shared.u32 	%r60, [%r8+-512];
$L__BB0_11:
	bar.sync 	0;
	ld.shared.u32 	%r48, [%r7];
	add.s32 	%r49, %r48, %r60;
	st.shared.u32 	[%r7], %r49;
	bar.sync 	0;
	setp.lt.u32 	%p8, %r1, 8;
	mov.b32 	%r61, 0;
	@%p8 bra 	$L__BB0_13;
	ld.shared.u32 	%r61, [%r8+-1024];
$L__BB0_13:
	bar.sync 	0;
	ld.shared.u32 	%r51, [%r7];
	add.s32 	%r52, %r51, %r61;
	st.shared.u32 	[%r7], %r52;
	bar.sync 	0;
	setp.lt.u32 	%p9, %r1, 16;
	mov.b32 	%r62, 0;
	@%p9 bra 	$L__BB0_15;
	ld.shared.u32 	%r62, [%r8+-2048];
$L__BB0_15:
	bar.sync 	0;
	ld.shared.u32 	%r53, [%r7];
	add.s32 	%r54, %r53, %r62;
	st.shared.u32 	[%r7], %r54;
	bar.sync 	0;
	ld.shared.u32 	%r55, [%r7];
	mad.lo.s32 	%r56, %r3, %r19, %r4;
	mul.wide.s32 	%rd9, %r56, 4;
	add.s64 	%rd10, %rd1, %rd9;
	st.global.u32 	[%rd10], %r55;
	ret;

}
	// .globl	_Z8calc_sumPiS_ii
.visible .entry _Z8calc_sumPiS_ii(
	.param .u64 .ptr .align 1 _Z8calc_sumPiS_ii_param_0,
	.param .u64 .ptr .align 1 _Z8calc_sumPiS_ii_param_1,
	.param .u32 _Z8calc_sumPiS_ii_param_2,
	.param .u32 _Z8calc_sumPiS_ii_param_3
)
{
	.reg .pred 	%p<7>;
	.reg .b32 	%r<29>;
	.reg .b64 	%rd<9>;
	// demoted variable
	.shared .align 4 .b8 _ZZ8calc_sumPiS_iiE11partial_sum[512];
	ld.param.u64 	%rd2, [_Z8calc_sumPiS_ii_param_0];
	ld.param.u64 	%rd3, [_Z8calc_sumPiS_ii_param_1];
	ld.param.u32 	%r13, [_Z8calc_sumPiS_ii_param_2];
	mov.u32 	%r1, %ctaid.x;
	mov.u32 	%r2, %tid.x;
	shl.b32 	%r14, %r2, 2;
	mov.u32 	%r15, _ZZ8calc_sumPiS_iiE11partial_sum;
	add.s32 	%r3, %r15, %r14;
	mov.b32 	%r16, 0;
	st.shared.u32 	[%r3], %r16;
	setp.ge.s32 	%p1, %r2, %r13;
	@%p1 bra 	$L__BB1_4;
	mul.lo.s32 	%r4, %r13, %r1;
	mov.u32 	%r5, %ntid.x;
	cvta.to.global.u64 	%rd1, %rd2;
	mov.b32 	%r26, 0;
	mov.u32 	%r27, %r2;
$L__BB1_2:
	add.s32 	%r18, %r27, %r4;
	mul.wide.s32 	%rd4, %r18, 4;
	add.s64 	%rd5, %rd1, %rd4;
	ld.global.u32 	%r19, [%rd5];
	add.s32 	%r26, %r26, %r19;
	add.s32 	%r27, %r27, %r5;
	setp.lt.s32 	%p2, %r27, %r13;
	@%p2 bra 	$L__BB1_2;
	st.shared.u32 	[%r3], %r26;
$L__BB1_4:
	bar.sync 	0;
	mov.u32 	%r28, %ntid.x;
	setp.lt.u32 	%p3, %r28, 2;
	@%p3 bra 	$L__BB1_8;
$L__BB1_5:
	shr.u32 	%r12, %r28, 1;
	setp.ge.u32 	%p4, %r2, %r12;
	@%p4 bra 	$L__BB1_7;
	shl.b32 	%r20, %r12, 2;
	add.s32 	%r21, %r3, %r20;
	ld.shared.u32 	%r22, [%r21];
	ld.shared.u32 	%r23, [%r3];
	add.s32 	%r24, %r23, %r22;
	st.shared.u32 	[%r3], %r24;
$L__BB1_7:
	bar.sync 	0;
	setp.gt.u32 	%p5, %r28, 3;
	mov.u32 	%r28, %r12;
	@%p5 bra 	$L__BB1_5;
$L__BB1_8:
	setp.ne.s32 	%p6, %r2, 0;
	@%p6 bra 	$L__BB1_10;
	ld.shared.u32 	%r25, [_ZZ8calc_sumPiS_iiE11partial_sum];
	cvta.to.global.u64 	%rd6, %rd3;
	mul.wide.u32 	%rd7, %r1, 4;
	add.s64 	%rd8, %rd6, %rd7;
	st.global.u32 	[%rd8], %r25;
$L__BB1_10:
	ret;

}
	// .globl	_Z9calc_8192PiS_S_ii
.visible .entry _Z9calc_8192PiS_S_ii(
	.param .u64 .ptr .align 1 _Z9calc_8192PiS_S_ii_param_0,
	.param .u64 .ptr .align 1 _Z9calc_8192PiS_S_ii_param_1,
	.param .u64 .ptr .align 1 _Z9calc_8192PiS_S_ii_param_2,
	.param .u32 _Z9calc_8192PiS_S_ii_param_3,
	.param .u32 _Z9calc_8192PiS_S_ii_param_4
)
{
	.reg .pred 	%p<3>;
	.reg .b32 	%r<158>;
	.reg .b64 	%rd<78>;
	// demoted variable
	.shared .align 4 .b8 _ZZ9calc_8192PiS_S_iiE4tile[4224];
	ld.param.u32 	%r13, [_Z9calc_8192PiS_S_ii_param_3];
	ld.param.u32 	%r14, [_Z9calc_8192PiS_S_ii_param_4];
	setp.lt.s32 	%p1, %r14, 32;
	@%p1 bra 	$L__BB2_3;
	mov.u32 	%r17, %tid.x;
	shl.b32 	%r18, %r17, 2;
	mov.u32 	%r19, _ZZ9calc_8192PiS_S_iiE4tile;
	add.s32 	%r1, %r19, %r18;
	shr.s32 	%r20, %r14, 31;
	shr.u32 	%r21, %r20, 27;
	add.s32 	%r22, %r14, %r21;
	shr.s32 	%r23, %r22, 5;
	neg.s32 	%r156, %r23;
	shl.b32 	%r3, %r13, 5;
	mov.u32 	%r24, %ntid.x;
	mov.u32 	%r25, %ctaid.x;
	mad.lo.s32 	%r154, %r25, %r24, %r17;
	mov.b32 	%r157, 0;
	mov.b32 	%r155, 1;
	mul.wide.s32 	%rd7, %r13, 4;
$L__BB2_2:
	ld.param.u64 	%rd77, [_Z9calc_8192PiS_S_ii_param_2];
	ld.param.u64 	%rd76, [_Z9calc_8192PiS_S_ii_param_1];
	ld.param.u64 	%rd75, [_Z9calc_8192PiS_S_ii_param_0];
	add.s32 	%r26, %r155, -1;
	cvta.to.global.u64 	%rd4, %rd75;
	mul.wide.s32 	%rd5, %r154, 4;
	add.s64 	%rd6, %rd4, %rd5;
	ld.global.u32 	%r27, [%rd6];
	st.shared.u32 	[%r1], %r27;
	add.s64 	%rd8, %rd6, %rd7;
	ld.global.u32 	%r28, [%rd8];
	st.shared.u32 	[%r1+132], %r28;
	add.s64 	%rd9, %rd8, %rd7;
	ld.global.u32 	%r29, [%rd9];
	st.shared.u32 	[%r1+264], %r29;
	add.s64 	%rd10, %rd9, %rd7;
	ld.global.u32 	%r30, [%rd10];
	st.shared.u32 	[%r1+396], %r30;
	add.s64 	%rd11, %rd10, %rd7;
	ld.global.u32 	%r31, [%rd11];
	st.shared.u32 	[%r1+528], %r31;
	add.s64 	%rd12, %rd11, %rd7;
	ld.global.u32 	%r32, [%rd12];
	st.shared.u32 	[%r1+660], %r32;
	add.s64 	%rd13, %rd12, %rd7;
	ld.global.u32 	%r33, [%rd13];
	st.shared.u32 	[%r1+792], %r33;
	add.s64 	%rd14, %rd13, %rd7;
	ld.global.u32 	%r34, [%rd14];
	st.shared.u32 	[%r1+924], %r34;
	add.s64 	%rd15, %rd14, %rd7;
	ld.global.u32 	%r35, [%rd15];
	st.shared.u32 	[%r1+1056], %r35;
	add.s64 	%rd16, %rd15, %rd7;
	ld.global.u32 	%r36, [%rd16];
	st.shared.u32 	[%r1+1188], %r36;
	add.s64 	%rd17, %rd16, %rd7;
	ld.global.u32 	%r37, [%rd17];
	st.shared.u32 	[%r1+1320], %r37;
	add.s64 	%rd18, %rd17, %rd7;
	ld.global.u32 	%r38, [%rd18];
	st.shared.u32 	[%r1+1452], %r38;
	add.s64 	%rd19, %rd18, %rd7;
	ld.global.u32 	%r39, [%rd19];
	st.shared.u32 	[%r1+1584], %r39;
	add.s64 	%rd20, %rd19, %rd7;
	ld.global.u32 	%r40, [%rd20];
	st.shared.u32 	[%r1+1716], %r40;
	add.s64 	%rd21, %rd20, %rd7;
	ld.global.u32 	%r41, [%rd21];
	st.shared.u32 	[%r1+1848], %r41;
	add.s64 	%rd22, %rd21, %rd7;
	ld.global.u32 	%r42, [%rd22];
	st.shared.u32 	[%r1+1980], %r42;
	add.s64 	%rd23, %rd22, %rd7;
	ld.global.u32 	%r43, [%rd23];
	st.shared.u32 	[%r1+2112], %r43;
	add.s64 	%rd24, %rd23, %rd7;
	ld.global.u32 	%r44, [%rd24];
	st.shared.u32 	[%r1+2244], %r44;
	add.s64 	%rd25, %rd24, %rd7;
	ld.global.u32 	%r45, [%rd25];
	st.shared.u32 	[%r1+2376], %r45;
	add.s64 	%rd26, %rd25, %rd7;
	ld.global.u32 	%r46, [%rd26];
	st.shared.u32 	[%r1+2508], %r46;
	add.s64 	%rd27, %rd26, %rd7;
	ld.global.u32 	%r47, [%rd27];
	st.shared.u32 	[%r1+2640], %r47;
	add.s64 	%rd28, %rd27, %rd7;
	ld.global.u32 	%r48, [%rd28];
	st.shared.u32 	[%r1+2772], %r48;
	add.s64 	%rd29, %rd28, %rd7;
	ld.global.u32 	%r49, [%rd29];
	st.shared.u32 	[%r1+2904], %r49;
	add.s64 	%rd30, %rd29, %rd7;
	ld.global.u32 	%r50, [%rd30];
	st.shared.u32 	[%r1+3036], %r50;
	add.s64 	%rd31, %rd30, %rd7;
	ld.global.u32 	%r51, [%rd31];
	st.shared.u32 	[%r1+3168], %r51;
	add.s64 	%rd32, %rd31, %rd7;
	ld.global.u32 	%r52, [%rd32];
	st.shared.u32 	[%r1+3300], %r52;
	add.s64 	%rd33, %rd32, %rd7;
	ld.global.u32 	%r53, [%rd33];
	st.shared.u32 	[%r1+3432], %r53;
	add.s64 	%rd34, %rd33, %rd7;
	ld.global.u32 	%r54, [%rd34];
	st.shared.u32 	[%r1+3564], %r54;
	add.s64 	%rd35, %rd34, %rd7;
	ld.global.u32 	%r55, [%rd35];
	st.shared.u32 	[%r1+3696], %r55;
	add.s64 	%rd36, %rd35, %rd7;
	ld.global.u32 	%r56, [%rd36];
	st.shared.u32 	[%r1+3828], %r56;
	add.s64 	%rd37, %rd36, %rd7;
	ld.global.u32 	%r57, [%rd37];
	st.shared.u32 	[%r1+3960], %r57;
	add.s64 	%rd38, %rd37, %rd7;
	ld.global.u32 	%r58, [%rd38];
	st.shared.u32 	[%r1+4092], %r58;
	bar.sync 	0;
	ld.shared.u32 	%r59, [%r1];
	add.s32 	%r60, %r59, %r157;
	st.shared.u32 	[%r1], %r60;
	cvta.to.global.u64 	%rd39, %rd76;
	add.s64 	%rd40, %rd39, %rd5;
	st.global.u32 	[%rd40], %r60;
	cvta.to.global.u64 	%rd41, %rd77;
	mul.wide.u32 	%rd42, %r26, 4;
	add.s64 	%rd43, %rd41, %rd42;
	atom.global.add.u32 	%r61, [%rd43], %r60;
	ld.shared.u32 	%r62, [%r1+132];
	add.s32 	%r63, %r62, %r60;
	st.shared.u32 	[%r1+132], %r63;
	add.s64 	%rd44, %rd40, %rd7;
	st.global.u32 	[%rd44], %r63;
	atom.global.add.u32 	%r64, [%rd43+4], %r63;
	ld.shared.u32 	%r65, [%r1+264];
	add.s32 	%r66, %r65, %r63;
	st.shared.u32 	[%r1+264], %r66;
	add.s64 	%rd45, %rd44, %rd7;
	st.global.u32 	[%rd45], %r66;
	atom.global.add.u32 	%r67, [%rd43+8], %r66;
	ld.shared.u32 	%r68, [%r1+396];
	add.s32 	%r69, %r68, %r66;
	st.shared.u32 	[%r1+396], %r69;
	add.s64 	%rd46, %rd45, %rd7;
	st.global.u32 	[%rd46], %r69;
	atom.global.add.u32 	%r70, [%rd43+12], %r69;
	ld.shared.u32 	%r71, [%r1+528];
	add.s32 	%r72, %r71, %r69;
	st.shared.u32 	[%r1+528], %r72;
	add.s64 	%rd47, %rd46, %rd7;
	st.global.u32 	[%rd47], %r72;
	atom.global.add.u32 	%r73, [%rd43+16], %r72;
	ld.shared.u32 	%r74, [%r1+660];
	add.s32 	%r75, %r74, %r72;
	st.shared.u32 	[%r1+660], %r75;
	add.s64 	%rd48, %rd47, %rd7;
	st.global.u32 	[%rd48], %r75;
	atom.global.add.u32 	%r76, [%rd43+20], %r75;
	ld.shared.u32 	%r77, [%r1+792];
	add.s32 	%r78, %r77, %r75;
	st.shared.u32 	[%r1+792], %r78;
	add.s64 	%rd49, %rd48, %rd7;
	st.global.u32 	[%rd49], %r78;
	atom.global.add.u32 	%r79, [%rd43+24], %r78;
	ld.shared.u32 	%r80, [%r1+924];
	add.s32 	%r81, %r80, %r78;
	st.shared.u32 	[%r1+924], %r81;
	add.s64 	%rd50, %rd49, %rd7;
	st.global.u32 	[%rd50], %r81;
	atom.global.add.u32 	%r82, [%rd43+28], %r81;
	ld.shared.u32 	%r83, [%r1+1056];
	add.s32 	%r84, %r83, %r81;
	st.shared.u32 	[%r1+1056], %r84;
	add.s64 	%rd51, %rd50, %rd7;
	st.global.u32 	[%rd51], %r84;
	atom.global.add.u32 	%r85, [%rd43+32], %r84;
	ld.shared.u32 	%r86, [%r1+1188];
	add.s32 	%r87, %r86, %r84;
	st.shared.u32 	[%r1+1188], %r87;
	add.s64 	%rd52, %rd51, %rd7;
	st.global.u32 	[%rd52], %r87;
	atom.global.add.u32 	%r88, [%rd43+36], %r87;
	ld.shared.u32 	%r89, [%r1+1320];
	add.s32 	%r90, %r89, %r87;
	st.shared.u32 	[%r1+1320], %r90;
	add.s64 	%rd53, %rd52, %rd7;
	st.global.u32 	[%rd53], %r90;
	atom.global.add.u32 	%r91, [%rd43+40], %r90;
	ld.shared.u32 	%r92, [%r1+1452];
	add.s32 	%r93, %r92, %r90;
	st.shared.u32 	[%r1+1452], %r93;
	add.s64 	%rd54, %rd53, %rd7;
	st.global.u32 	[%rd54], %r93;
	atom.global.add.u32 	%r94, [%rd43+44], %r93;
	ld.shared.u32 	%r95, [%r1+1584];
	add.s32 	%r96, %r95, %r93;
	st.shared.u32 	[%r1+1584], %r96;
	add.s64 	%rd55, %rd54, %rd7;
	st.global.u32 	[%rd55], %r96;
	atom.global.add.u32 	%r97, [%rd43+48], %r96;
	ld.shared.u32 	%r98, [%r1+1716];
	add.s32 	%r99, %r98, %r96;
	st.shared.u32 	[%r1+1716], %r99;
	add.s64 	%rd56, %rd55, %rd7;
	st.global.u32 	[%rd56], %r99;
	atom.global.add.u32 	%r100, [%rd43+52], %r99;
	ld.shared.u32 	%r101, [%r1+1848];
	add.s32 	%r102, %r101, %r99;
	st.shared.u32 	[%r1+1848], %r102;
	add.s64 	%rd57, %rd56, %rd7;
	st.global.u32 	[%rd57], %r102;
	atom.global.add.u32 	%r103, [%rd43+56], %r102;
	ld.shared.u32 	%r104, [%r1+1980];
	add.s32 	%r105, %r104, %r102;
	st.shared.u32 	[%r1+1980], %r105;
	add.s64 	%rd58, %rd57, %rd7;
	st.global.u32 	[%rd58], %r105;
	atom.global.add.u32 	%r106, [%rd43+60], %r105;
	ld.shared.u32 	%r107, [%r1+2112];
	add.s32 	%r108, %r107, %r105;
	st.shared.u32 	[%r1+2112], %r108;
	add.s64 	%rd59, %rd58, %rd7;
	st.global.u32 	[%rd59], %r108;
	atom.global.add.u32 	%r109, [%rd43+64], %r108;
	ld.shared.u32 	%r110, [%r1+2244];
	add.s32 	%r111, %r110, %r108;
	st.shared.u32 	[%r1+2244], %r111;
	add.s64 	%rd60, %rd59, %rd7;
	st.global.u32 	[%rd60], %r111;
	atom.global.add.u32 	%r112, [%rd43+68], %r111;
	ld.shared.u32 	%r113, [%r1+2376];
	add.s32 	%r114, %r113, %r111;
	st.shared.u32 	[%r1+2376], %r114;
	add.s64 	%rd61, %rd60, %rd7;
	st.global.u32 	[%rd61], %r114;
	atom.global.add.u32 	%r115, [%rd43+72], %r114;
	ld.shared.u32 	%r116, [%r1+2508];
	add.s32 	%r117, %r116, %r114;
	st.shared.u32 	[%r1+2508], %r117;
	add.s64 	%rd62, %rd61, %rd7;
	st.global.u32 	[%rd62], %r117;
	atom.global.add.u32 	%r118, [%rd43+76], %r117;
	ld.shared.u32 	%r119, [%r1+2640];
	add.s32 	%r120, %r119, %r117;
	st.shared.u32 	[%r1+2640], %r120;
	add.s64 	%rd63, %rd62, %rd7;
	st.global.u32 	[%rd63], %r120;
	atom.global.add.u32 	%r121, [%rd43+80], %r120;
	ld.shared.u32 	%r122, [%r1+2772];
	add.s32 	%r123, %r122, %r120;
	st.shared.u32 	[%r1+2772], %r123;
	add.s64 	%rd64, %rd63, %rd7;
	st.global.u32 	[%rd64], %r123;
	atom.global.add.u32 	%r124, [%rd43+84], %r123;
	ld.shared.u32 	%r125, [%r1+2904];
	add.s32 	%r126, %r125, %r123;
	st.shared.u32 	[%r1+2904], %r126;
	add.s64 	%rd65, %rd64, %rd7;
	st.global.u32 	[%rd65], %r126;
	atom.global.add.u32 	%r127, [%rd43+88], %r126;
	ld.shared.u32 	%r128, [%r1+3036];
	add.s32 	%r129, %r128, %r126;
	st.shared.u32 	[%r1+3036], %r129;
	add.s64 	%rd66, %rd65, %rd7;
	st.global.u32 	[%rd66], %r129;
	atom.global.add.u32 	%r130, [%rd43+92], %r129;
	ld.shared.u32 	%r131, [%r1+3168];
	add.s32 	%r132, %r131, %r129;
	st.shared.u32 	[%r1+3168], %r132;
	add.s64 	%rd67, %rd66, %rd7;
	st.global.u32 	[%rd67], %r132;
	atom.global.add.u32 	%r133, [%rd43+96], %r132;
	ld.shared.u32 	%r134, [%r1+3300];
	add.s32 	%r135, %r134, %r132;
	st.shared.u32 	[%r1+3300], %r135;
	add.s64 	%rd68, %rd67, %rd7;
	st.global.u32 	[%rd68], %r135;
	atom.global.add.u32 	%r136, [%rd43+100], %r135;
	ld.shared.u32 	%r137, [%r1+3432];
	add.s32 	%r138, %r137, %r135;
	st.shared.u32 	[%r1+3432], %r138;
	add.s64 	%rd69, %rd68, %rd7;
	st.global.u32 	[%rd69], %r138;
	atom.global.add.u32 	%r139, [%rd43+104], %r138;
	ld.shared.u32 	%r140, [%r1+3564];
	add.s32 	%r141, %r140, %r138;
	st.shared.u32 	[%r1+3564], %r141;
	add.s64 	%rd70, %rd69, %rd7;
	st.global.u32 	[%rd70], %r141;
	atom.global.add.u32 	%r142, [%rd43+108], %r141;
	ld.shared.u32 	%r143, [%r1+3696];
	add.s32 	%r144, %r143, %r141;
	st.shared.u32 	[%r1+3696], %r144;
	add.s64 	%rd71, %rd70, %rd7;
	st.global.u32 	[%rd71], %r144;
	atom.global.add.u32 	%r145, [%rd43+112], %r144;
	ld.shared.u32 	%r146, [%r1+3828];
	add.s32 	%r147, %r146, %r144;
	st.shared.u32 	[%r1+3828], %r147;
	add.s64 	%rd72, %rd71, %rd7;
	st.global.u32 	[%rd72], %r147;
	atom.global.add.u32 	%r148, [%rd43+116], %r147;
	ld.shared.u32 	%r149, [%r1+3960];
	add.s32 	%r150, %r149, %r147;
	st.shared.u32 	[%r1+3960], %r150;
	add.s64 	%rd73, %rd72, %rd7;
	st.global.u32 	[%rd73], %r150;
	atom.global.add.u32 	%r151, [%rd43+120], %r150;
	ld.shared.u32 	%r152, [%r1+4092];
	add.s32 	%r157, %r152, %r150;
	st.shared.u32 	[%r1+4092], %r157;
	add.s64 	%rd74, %rd73, %rd7;
	st.global.u32 	[%rd74], %r157;
	atom.global.add.u32 	%r153, [%rd43+124], %r157;
	bar.sync 	0;
	add.s32 	%r156, %r156, 1;
	setp.ne.s32 	%p2, %r156, 0;
	add.s32 	%r155, %r155, 32;
	add.s32 	%r154, %r154, %r3;
	@%p2 bra 	$L__BB2_2;
$L__BB2_3:
	ret;

}
	// .globl	_Z8calc_512PiS_S_ii
.visible .entry _Z8calc_512PiS_S_ii(
	.param .u64 .ptr .align 1 _Z8calc_512PiS_S_ii_param_0,
	.param .u64 .ptr .align 1 _Z8calc_512PiS_S_ii_param_1,
	.param .u64 .ptr .align 1 _Z8calc_512PiS_S_ii_param_2,
	.param .u32 _Z8calc_512PiS_S_ii_param_3,
	.param .u32 _Z8calc_512PiS_S_ii_param_4
)
{
	.reg .pred 	%p<11>;
	.reg .b32 	%r<84>;
	.reg .b64 	%rd<51>;

	ld.param.u64 	%rd7, [_Z8calc_512PiS_S_ii_param_0];
	ld.param.u64 	%rd8, [_Z8calc_512PiS_S_ii_param_1];
	ld.param.u64 	%rd9, [_Z8calc_512PiS_S_ii_param_2];
	ld.param.u32 	%r36, [_Z8calc_512PiS_S_ii_param_3];
	ld.param.u32 	%r37, [_Z8calc_512PiS_S_ii_param_4];
	cvta.to.global.u64 	%rd1, %rd9;
	cvta.to.global.u64 	%rd2, %rd7;
	cvta.to.global.u64 	%rd3, %rd8;
	mov.u32 	%r38, %ctaid.x;
	mov.u32 	%r39, %ntid.x;
	mul.lo.s32 	%r1, %r38, %r39;
	mov.u32 	%r2, %tid.x;
	add.s32 	%r3, %r1, %r2;
	setp.lt.s32 	%p1, %r37, 1;
	@%p1 bra 	$L__BB3_18;
	and.b32  	%r4, %r37, 3;
	setp.lt.u32 	%p2, %r37, 4;
	mov.b32 	%r82, 0;
	@%p2 bra 	$L__BB3_7;
	and.b32  	%r82, %r37, 2147483644;
	neg.s32 	%r77, %r82;
	add.s64 	%rd50, %rd1, 8;
	sub.s32 	%r76, %r3, %r36;
	shl.b32 	%r8, %r36, 2;
	add.s32 	%r42, %r2, %r36;
	add.s32 	%r75, %r42, %r1;
	mov.b32 	%r78, 0;
	mul.wide.s32 	%rd20, %r36, 4;
	mov.u32 	%r74, %r3;
$L__BB3_3:
	.pragma "nounroll";
	setp.ne.s32 	%p3, %r78, 0;
	@%p3 bra 	$L__BB3_5;
	mul.wide.s32 	%rd14, %r74, 4;
	add.s64 	%rd15, %rd2, %rd14;
	ld.global.u32 	%r79, [%rd15];
	bra.uni 	$L__BB3_6;
$L__BB3_5:
	mul.wide.s32 	%rd10, %r76, 4;
	add.s64 	%rd11, %rd3, %rd10;
	ld.global.u32 	%r43, [%rd11];
	mul.wide.s32 	%rd12, %r74, 4;
	add.s64 	%rd13, %rd2, %rd12;
	ld.global.u32 	%r44, [%rd13];
	add.s32 	%r79, %r44, %r43;
$L__BB3_6:
	mul.wide.s32 	%rd16, %r74, 4;
	add.s64 	%rd17, %rd3, %rd16;
	st.global.u32 	[%rd17], %r79;
	atom.global.add.u32 	%r45, [%rd50+-8], %r79;
	ld.global.u32 	%r46, [%rd17];
	mul.wide.s32 	%rd18, %r75, 4;
	add.s64 	%rd19, %rd2, %rd18;
	ld.global.u32 	%r47, [%rd19];
	add.s32 	%r48, %r47, %r46;
	add.s64 	%rd21, %rd17, %rd20;
	st.global.u32 	[%rd21], %r48;
	atom.global.add.u32 	%r49, [%rd50+-4], %r48;
	ld.global.u32 	%r50, [%rd21];
	add.s64 	%rd22, %rd19, %rd20;
	ld.global.u32 	%r51, [%rd22];
	add.s32 	%r52, %r51, %r50;
	add.s64 	%rd23, %rd21, %rd20;
	st.global.u32 	[%rd23], %r52;
	atom.global.add.u32 	%r53, [%rd50], %r52;
	ld.global.u32 	%r54, [%rd23];
	add.s64 	%rd24, %rd22, %rd20;
	ld.global.u32 	%r55, [%rd24];
	add.s32 	%r56, %r55, %r54;
	add.s64 	%rd25, %rd23, %rd20;
	st.global.u32 	[%rd25], %r56;
	atom.global.add.u32 	%r57, [%rd50+4], %r56;
	add.s32 	%r78, %r78, 4;
	add.s32 	%r77, %r77, 4;
	add.s64 	%rd50, %rd50, 16;
	add.s32 	%r76, %r76, %r8;
	add.s32 	%r75, %r75, %r8;
	add.s32 	%r74, %r74, %r8;
	setp.ne.s32 	%p4, %r77, 0;
	@%p4 bra 	$L__BB3_3;
$L__BB3_7:
	setp.eq.s32 	%p5, %r4, 0;
	@%p5 bra 	$L__BB3_18;
	setp.eq.s32 	%p6, %r4, 1;
	@%p6 bra 	$L__BB3_13;
	mul.lo.s32 	%r24, %r82, %r36;
	add.s32 	%r25, %r24, %r3;
	setp.eq.s32 	%p7, %r82, 0;
	@%p7 bra 	$L__BB3_11;
	sub.s32 	%r58, %r24, %r36;
	add.s32 	%r59, %r58, %r3;
	mul.wide.s32 	%rd26, %r59, 4;
	add.s64 	%rd27, %rd3, %rd26;
	ld.global.u32 	%r60, [%rd27];
	mul.wide.s32 	%rd28, %r25, 4;
	add.s64 	%rd29, %rd2, %rd28;
	ld.global.u32 	%r61, [%rd29];
	add.s32 	%r81, %r61, %r60;
	bra.uni 	$L__BB3_12;
$L__BB3_11:
	mul.wide.s32 	%rd30, %r25, 4;
	add.s64 	%rd31, %rd2, %rd30;
	ld.global.u32 	%r81, [%rd31];
$L__BB3_12:
	mul.wide.s32 	%rd32, %r25, 4;
	add.s64 	%rd33, %rd3, %rd32;
	st.global.u32 	[%rd33], %r81;
	mul.wide.u32 	%rd34, %r82, 4;
	add.s64 	%rd35, %rd1, %rd34;
	atom.global.add.u32 	%r62, [%rd35], %r81;
	add.s32 	%r63, %r25, %r36;
	ld.global.u32 	%r64, [%rd33];
	mul.wide.s32 	%rd36, %r63, 4;
	add.s64 	%rd37, %rd2, %rd36;
	ld.global.u32 	%r65, [%rd37];
	add.s32 	%r66, %r65, %r64;
	mul.wide.s32 	%rd38, %r36, 4;
	add.s64 	%rd39, %rd33, %rd38;
	st.global.u32 	[%rd39], %r66;
	atom.global.add.u32 	%r67, [%rd35+4], %r66;
	add.s32 	%r82, %r82, 2;
$L__BB3_13:
	and.b32  	%r68, %r37, 1;
	setp.eq.b32 	%p8, %r68, 1;
	not.pred 	%p9, %p8;
	@%p9 bra 	$L__BB3_18;
	mul.lo.s32 	%r31, %r82, %r36;
	add.s32 	%r32, %r31, %r3;
	setp.eq.s32 	%p10, %r82, 0;
	@%p10 bra 	$L__BB3_16;
	sub.s32 	%r69, %r31, %r36;
	add.s32 	%r70, %r69, %r3;
	mul.wide.s32 	%rd40, %r70, 4;
	add.s64 	%rd41, %rd3, %rd40;
	ld.global.u32 	%r71, [%rd41];
	mul.wide.s32 	%rd42, %r32, 4;
	add.s64 	%rd43, %rd2, %rd42;
	ld.global.u32 	%r72, [%rd43];
	add.s32 	%r83, %r72, %r71;
	bra.uni 	$L__BB3_17;
$L__BB3_16:
	mul.wide.s32 	%rd44, %r32, 4;
	add.s64 	%rd45, %rd2, %rd44;
	ld.global.u32 	%r83, [%rd45];
$L__BB3_17:
	mul.wide.s32 	%rd46, %r32, 4;
	add.s64 	%rd47, %rd3, %rd46;
	st.global.u32 	[%rd47], %r83;
	mul.wide.u32 	%rd48, %r82, 4;
	add.s64 	%rd49, %rd1, %rd48;
	atom.global.add.u32 	%r73, [%rd49], %r83;
$L__BB3_18:
	bar.sync 	0;
	ret;

}


// ===== COMPILED SASS (sm_100) =====

	.target	sm_100

	.elftype	@"ET_EXEC"


//--------------------- .note.nv.tkinfo           --------------------------
	.section	.note.nv.tkinfo,"",@"SHT_NOTE"
	.sectionflags	@"SHF_NOTE_NV_TKINFO"
	.tkinfo
        /*0018*/ 	.word	0x00000002
        /*0030*/ 	.string	""
        /*0030*/ 	.string	"ptxas"
        /*0030*/ 	.string	"Cuda compilation tools, release 13.0, V13.0.88"
        /*0030*/ 	.string	"Build cuda_13.0.r13.0/compiler.36424714_0"
        /*0030*/ 	.string	"-arch sm_100 -m 64 "



//--------------------- .note.nv.cuinfo           --------------------------
	.section	.note.nv.cuinfo,"",@"SHT_NOTE"
	.sectionflags	@"SHF_NOTE_NV_CUINFO"
        /*0018*/ 	.short	0x0002
        /*001a*/ 	.short	0x0064
        /*001c*/ 	.short	0x0082
	.zero		2


//--------------------- .nv.info                  --------------------------
	.section	.nv.info,"",@"SHT_CUDA_INFO"
	.align	4


	//----- nvinfo : EIATTR_REGCOUNT
	.align		4
        /*0000*/ 	.byte	0x04, 0x2f
        /*0002*/ 	.short	(.L_1 - .L_0)
	.align		4
.L_0:
        /*0004*/ 	.word	index@(_Z12calc_accountPiS_S_iii)
        /*0008*/ 	.word	0x00000010


	//----- nvinfo : EIATTR_FRAME_SIZE
	.align		4
.L_1:
        /*000c*/ 	.byte	0x04, 0x11
        /*000e*/ 	.short	(.L_3 - .L_2)
	.align		4
.L_2:
        /*0010*/ 	.word	index@(_Z12calc_accountPiS_S_iii)
        /*0014*/ 	.word	0x00000000


	//----- nvinfo : EIATTR_REGCOUNT
	.align		4
.L_3:
        /*0018*/ 	.byte	0x04, 0x2f
        /*001a*/ 	.short	(.L_5 - .L_4)
	.align		4
.L_4:
        /*001c*/ 	.word	index@(_Z8calc_sumPiS_ii)
        /*0020*/ 	.word	0x0000000e


	//----- nvinfo : EIATTR_FRAME_SIZE
	.align		4
.L_5:
        /*0024*/ 	.byte	0x04, 0x11
        /*0026*/ 	.short	(.L_7 - .L_6)
	.align		4
.L_6:
        /*0028*/ 	.word	index@(_Z8calc_sumPiS_ii)
        /*002c*/ 	.word	0x00000000


	//----- nvinfo : EIATTR_REGCOUNT
	.align		4
.L_7:
        /*0030*/ 	.byte	0x04, 0x2f
        /*0032*/ 	.short	(.L_9 - .L_8)
	.align		4
.L_8:
        /*0034*/ 	.word	index@(_Z9calc_8192PiS_S_ii)
        /*0038*/ 	.word	0x00000020


	//----- nvinfo : EIATTR_FRAME_SIZE
	.align		4
.L_9:
        /*003c*/ 	.byte	0x04, 0x11
        /*003e*/ 	.short	(.L_11 - .L_10)
	.align		4
.L_10:
        /*0040*/ 	.word	index@(_Z9calc_8192PiS_S_ii)
        /*0044*/ 	.word	0x00000000


	//----- nvinfo : EIATTR_REGCOUNT
	.align		4
.L_11:
        /*0048*/ 	.byte	0x04, 0x2f
        /*004a*/ 	.short	(.L_13 - .L_12)
	.align		4
.L_12:
        /*004c*/ 	.word	index@(_Z8calc_512PiS_S_ii)
        /*0050*/ 	.word	0x00000020


	//----- nvinfo : EIATTR_FRAME_SIZE
	.align		4
.L_13:
        /*0054*/ 	.byte	0x04, 0x11
        /*0056*/ 	.short	(.L_15 - .L_14)
	.align		4
.L_14:
        /*0058*/ 	.word	index@(_Z8calc_512PiS_S_ii)
        /*005c*/ 	.word	0x00000000


	//----- nvinfo : EIATTR_MIN_STACK_SIZE
	.align		4
.L_15:
        /*0060*/ 	.byte	0x04, 0x12
        /*0062*/ 	.short	(.L_17 - .L_16)
	.align		4
.L_16:
        /*0064*/ 	.word	index@(_Z8calc_512PiS_S_ii)
        /*0068*/ 	.word	0x00000000


	//----- nvinfo : EIATTR_MIN_STACK_SIZE
	.align		4
.L_17:
        /*006c*/ 	.byte	0x04, 0x12
        /*006e*/ 	.short	(.L_19 - .L_18)
	.align		4
.L_18:
        /*0070*/ 	.word	index@(_Z9calc_8192PiS_S_ii)
        /*0074*/ 	.word	0x00000000


	//----- nvinfo : EIATTR_MIN_STACK_SIZE
	.align		4
.L_19:
        /*0078*/ 	.byte	0x04, 0x12
        /*007a*/ 	.short	(.L_21 - .L_20)
	.align		4
.L_20:
        /*007c*/ 	.word	index@(_Z8calc_sumPiS_ii)
        /*0080*/ 	.word	0x00000000


	//----- nvinfo : EIATTR_MIN_STACK_SIZE
	.align		4
.L_21:
        /*0084*/ 	.byte	0x04, 0x12
        /*0086*/ 	.short	(.L_23 - .L_22)
	.align		4
.L_22:
        /*0088*/ 	.word	index@(_Z12calc_accountPiS_S_iii)
        /*008c*/ 	.word	0x00000000
.L_23:


//--------------------- .nv.compat                --------------------------
	.section	.nv.compat,"",@"SHT_CUDA_COMPAT_INFO"
	.align	4
        /*0000*/ 	.byte	0x02, 0x09, 0x00, 0x00, 0x02, 0x02, 0x01, 0x00, 0x02, 0x05, 0x05, 0x00, 0x03, 0x07, 0x01, 0x01
        /*0010*/ 	.byte	0x02, 0x03, 0x00, 0x00, 0x02, 0x06, 0x01, 0x00, 0x04, 0x0b, 0x08, 0x00, 0x09, 0x00, 0x00, 0x00
        /*0020*/ 	.byte	0x00, 0x00, 0x00, 0x00


//--------------------- .nv.info._Z8calc_512PiS_S_ii --------------------------
	.section	.nv.info._Z8calc_512PiS_S_ii,"",@"SHT_CUDA_INFO"
	.sectionflags	@""
	.align	4


	//----- nvinfo : EIATTR_CUDA_API_VERSION
	.align		4
        /*0000*/ 	.byte	0x04, 0x37
        /*0002*/ 	.short	(.L_25 - .L_24)
.L_24:
        /*0004*/ 	.word	0x00000082


	//----- nvinfo : EIATTR_KPARAM_INFO
	.align		4
.L_25:
        /*0008*/ 	.byte	0x04, 0x17
        /*000a*/ 	.short	(.L_27 - .L_26)
.L_26:
        /*000c*/ 	.word	0x00000000
        /*0010*/ 	.short	0x0004
        /*0012*/ 	.short	0x001c
        /*0014*/ 	.byte	0x00, 0xf0, 0x11, 0x00


	//----- nvinfo : EIATTR_KPARAM_INFO
	.align		4
.L_27:
        /*0018*/ 	.byte	0x04, 0x17
        /*001a*/ 	.short	(.L_29 - .L_28)
.L_28:
        /*001c*/ 	.word	0x00000000
        /*0020*/ 	.short	0x0003
        /*0022*/ 	.short	0x0018
        /*0024*/ 	.byte	0x00, 0xf0, 0x11, 0x00


	//----- nvinfo : EIATTR_KPARAM_INFO
	.align		4
.L_29:
        /*0028*/ 	.byte	0x04, 0x17
        /*002a*/ 	.short	(.L_31 - .L_30)
.L_30:
        /*002c*/ 	.word	0x00000000
        /*0030*/ 	.short	0x0002
        /*0032*/ 	.short	0x0010
        /*0034*/ 	.byte	0x00, 0xf5, 0x21, 0x00


	//----- nvinfo : EIATTR_KPARAM_INFO
	.align		4
.L_31:
        /*0038*/ 	.byte	0x04, 0x17
        /*003a*/ 	.short	(.L_33 - .L_32)
.L_32:
        /*003c*/ 	.word	0x00000000
        /*0040*/ 	.short	0x0001
        /*0042*/ 	.short	0x0008
        /*0044*/ 	.byte	0x00, 0xf5, 0x21, 0x00


	//----- nvinfo : EIATTR_KPARAM_INFO
	.align		4
.L_33:
        /*0048*/ 	.byte	0x04, 0x17
        /*004a*/ 	.short	(.L_35 - .L_34)
.L_34:
        /*004c*/ 	.word	0x00000000
        /*0050*/ 	.short	0x0000
        /*0052*/ 	.short	0x0000
        /*0054*/ 	.byte	0x00, 0xf5, 0x21, 0x00


	//----- nvinfo : EIATTR_SPARSE_MMA_MASK
	.align		4
.L_35:
        /*0058*/ 	.byte	0x03, 0x50
        /*005a*/ 	.short	0x0000


	//----- nvinfo : EIATTR_MAXREG_COUNT
	.align		4
        /*005c*/ 	.byte	0x03, 0x1b
        /*005e*/ 	.short	0x00ff


	//----- nvinfo : EIATTR_NUM_BARRIERS
	.align		4
        /*0060*/ 	.byte	0x02, 0x4c
        /*0062*/ 	.byte	0x01
	.zero		1


	//----- nvinfo : EIATTR_MERCURY_ISA_VERSION
	.align		4
        /*0064*/ 	.byte	0x03, 0x5f
        /*0066*/ 	.short	0x0101


	//----- nvinfo : EIATTR_INT_WARP_WIDE_INSTR_OFFSETS
	.align		4
        /*0068*/ 	.byte	0x04, 0x31
        /*006a*/ 	.short	(.L_37 - .L_36)


	//   ....[0]....
.L_36:
        /*006c*/ 	.word	0x00000290


	//   ....[1]....
        /*0070*/ 	.word	0x000002d0


	//   ....[2]....
        /*0074*/ 	.word	0x00000390


	//   ....[3]....
        /*0078*/ 	.word	0x00000430


	//   ....[4]....
        /*007c*/ 	.word	0x00000510


	//   ....[5]....
        /*0080*/ 	.word	0x00000700


	//   ....[6]....
        /*0084*/ 	.word	0x00000770


	//   ....[7]....
        /*0088*/ 	.word	0x000007f0


	//   ....[8]....
        /*008c*/ 	.word	0x00000970


	//   ....[9]....
        /*0090*/ 	.word	0x000009c0


	//----- nvinfo : EIATTR_VRC_CTA_INIT_COUNT
	.align		4
.L_37:
        /*0094*/ 	.byte	0x02, 0x4a
	.zero		1
	.zero		1


	//----- nvinfo : EIATTR_EXIT_INSTR_OFFSETS
	.align		4
        /*0098*/ 	.byte	0x04, 0x1c
        /*009a*/ 	.short	(.L_39 - .L_38)


	//   ....[0]....
.L_38:
        /*009c*/ 	.word	0x00000a10


	//----- nvinfo : EIATTR_CBANK_PARAM_SIZE
	.align		4
.L_39:
        /*00a0*/ 	.byte	0x03, 0x19
        /*00a2*/ 	.short	0x0020


	//----- nvinfo : EIATTR_PARAM_CBANK
	.align		4
        /*00a4*/ 	.byte	0x04, 0x0a
        /*00a6*/ 	.short	(.L_41 - .L_40)
	.align		4
.L_40:
        /*00a8*/ 	.word	index@(.nv.constant0._Z8calc_512PiS_S_ii)
        /*00ac*/ 	.short	0x0380
        /*00ae*/ 	.short	0x0020


	//----- nvinfo : EIATTR_SW_WAR
	.align		4
.L_41:
        /*00b0*/ 	.byte	0x04, 0x36
        /*00b2*/ 	.short	(.L_43 - .L_42)
.L_42:
        /*00b4*/ 	.word	0x00000008
.L_43:


//--------------------- .nv.info._Z9calc_8192PiS_S_ii --------------------------
	.section	.nv.info._Z9calc_8192PiS_S_ii,"",@"SHT_CUDA_INFO"
	.sectionflags	@""
	.align	4


	//----- nvinfo : EIATTR_CUDA_API_VERSION
	.align		4
        /*0000*/ 	.byte	0x04, 0x37
        /*0002*/ 	.short	(.L_45 - .L_44)
.L_44:
        /*0004*/ 	.word	0x00000082


	//----- nvinfo : EIATTR_KPARAM_INFO
	.align		4
.L_45:
        /*0008*/ 	.byte	0x04, 0x17
        /*000a*/ 	.short	(.L_47 - .L_46)
.L_46:
        /*000c*/ 	.word	0x00000000
        /*0010*/ 	.short	0x0004
        /*0012*/ 	.short	0x001c
        /*0014*/ 	.byte	0x00, 0xf0, 0x11, 0x00


	//----- nvinfo : EIATTR_KPARAM_INFO
	.align		4
.L_47:
        /*0018*/ 	.byte	0x04, 0x17
        /*001a*/ 	.short	(.L_49 - .L_48)
.L_48:
        /*001c*/ 	.word	0x00000000
        /*0020*/ 	.short	0x0003
        /*0022*/ 	.short	0x0018
        /*0024*/ 	.byte	0x00, 0xf0, 0x11, 0x00


	//----- nvinfo : EIATTR_KPARAM_INFO
	.align		4
.L_49:
        /*0028*/ 	.byte	0x04, 0x17
        /*002a*/ 	.short	(.L_51 - .L_50)
.L_50:
        /*002c*/ 	.word	0x00000000
        /*0030*/ 	.short	0x0002
        /*0032*/ 	.short	0x0010
        /*0034*/ 	.byte	0x00, 0xf5, 0x21, 0x00


	//----- nvinfo : EIATTR_KPARAM_INFO
	.align		4
.L_51:
        /*0038*/ 	.byte	0x04, 0x17
        /*003a*/ 	.short	(.L_53 - .L_52)
.L_52:
        /*003c*/ 	.word	0x00000000
        /*0040*/ 	.short	0x0001
        /*0042*/ 	.short	0x0008
        /*0044*/ 	.byte	0x00, 0xf5, 0x21, 0x00


	//----- nvinfo : EIATTR_KPARAM_INFO
	.align		4
.L_53:
        /*0048*/ 	.byte	0x04, 0x17
        /*004a*/ 	.short	(.L_55 - .L_54)
.L_54:
        /*004c*/ 	.word	0x00000000
        /*0050*/ 	.short	0x0000
        /*0052*/ 	.short	0x0000
        /*0054*/ 	.byte	0x00, 0xf5, 0x21, 0x00


	//----- nvinfo : EIATTR_SPARSE_MMA_MASK
	.align		4
.L_55:
        /*0058*/ 	.byte	0x03, 0x50
        /*005a*/ 	.short	0x0000


	//----- nvinfo : EIATTR_MAXREG_COUNT
	.align		4
        /*005c*/ 	.byte	0x03, 0x1b
        /*005e*/ 	.short	0x00ff


	//----- nvinfo : EIATTR_NUM_BARRIERS
	.align		4
        /*0060*/ 	.byte	0x02, 0x4c
        /*0062*/ 	.byte	0x01
	.zero		1


	//----- nvinfo : EIATTR_MERCURY_ISA_VERSION
	.align		4
        /*0064*/ 	.byte	0x03, 0x5f
        /*0066*/ 	.short	0x0101


	//----- nvinfo : EIATTR_INT_WARP_WIDE_INSTR_OFFSETS
	.align		4
        /*0068*/ 	.byte	0x04, 0x31
        /*006a*/ 	.short	(.L_57 - .L_56)


	//   ....[0]....
.L_56:
        /*006c*/ 	.word	0x000006f0


	//   ....[1]....
        /*0070*/ 	.word	0x00000860


	//   ....[2]....
        /*0074*/ 	.word	0x00000890


	//   ....[3]....
        /*0078*/ 	.word	0x000008d0


	//   ....[4]....
        /*007c*/ 	.word	0x000008f0


	//   ....[5]....
        /*0080*/ 	.word	0x00000930


	//   ....[6]....
        /*0084*/ 	.word	0x000009c0


	//   ....[7]....
        /*0088*/ 	.word	0x00000a60


	//   ....[8]....
        /*008c*/ 	.word	0x00000b10


	//   ....[9]....
        /*0090*/ 	.word	0x00000b70


	//   ....[10]....
        /*0094*/ 	.word	0x00000c00


	//   ....[11]....
        /*0098*/ 	.word	0x00000c70


	//   ....[12]....
        /*009c*/ 	.word	0x00000d20


	//   ....[13]....
        /*00a0*/ 	.word	0x00000d70


	//   ....[14]....
        /*00a4*/ 	.word	0x00000db0


	//   ....[15]....
        /*00a8*/ 	.word	0x00000e30


	//   ....[16]....
        /*00ac*/ 	.word	0x00000ed0


	//   ....[17]....
        /*00b0*/ 	.word	0x00000f90


	//   ....[18]....
        /*00b4*/ 	.word	0x00000ff0


	//   ....[19]....
        /*00b8*/ 	.word	0x00001090


	//   ....[20]....
        /*00bc*/ 	.word	0x00001140


	//   ....[21]....
        /*00c0*/ 	.word	0x000011d0


	//   ....[22]....
        /*00c4*/ 	.word	0x00001220


	//   ....[23]....
        /*00c8*/ 	.word	0x00001260


	//   ....[24]....
        /*00cc*/ 	.word	0x000012c0


	//   ....[25]....
        /*00d0*/ 	.word	0x00001350


	//   ....[26]....
        /*00d4*/ 	.word	0x000013c0


	//   ....[27]....
        /*00d8*/ 	.word	0x00001430


	//   ....[28]....
        /*00dc*/ 	.word	0x00001470


	//   ....[29]....
        /*00e0*/ 	.word	0x000015c0


	//   ....[30]....
        /*00e4*/ 	.word	0x000015f0


	//   ....[31]....
        /*00e8*/ 	.word	0x00001640


	//   ....[32]....
        /*00ec*/ 	.word	0x000016a0


	//----- nvinfo : EIATTR_VRC_CTA_INIT_COUNT
	.align		4
.L_57:
        /*00f0*/ 	.byte	0x02, 0x4a
	.zero		1
	.zero		1


	//----- nvinfo : EIATTR_EXIT_INSTR_OFFSETS
	.align		4
        /*00f4*/ 	.byte	0x04, 0x1c
        /*00f6*/ 	.short	(.L_59 - .L_58)


	//   ....[0]....
.L_58:
        /*00f8*/ 	.word	0x00000030


	//   ....[1]....
        /*00fc*/ 	.word	0x00001840


	//----- nvinfo : EIATTR_CBANK_PARAM_SIZE
	.align		4
.L_59:
        /*0100*/ 	.byte	0x03, 0x19
        /*0102*/ 	.short	0x0020


	//----- nvinfo : EIATTR_PARAM_CBANK
	.align		4
        /*0104*/ 	.byte	0x04, 0x0a
        /*0106*/ 	.short	(.L_61 - .L_60)
	.align		4
.L_60:
        /*0108*/ 	.word	index@(.nv.constant0._Z9calc_8192PiS_S_ii)
        /*010c*/ 	.short	0x0380
        /*010e*/ 	.short	0x0020


	//----- nvinfo : EIATTR_SW_WAR
	.align		4
.L_61:
        /*0110*/ 	.byte	0x04, 0x36
        /*0112*/ 	.short	(.L_63 - .L_62)
.L_62:
        /*0114*/ 	.word	0x00000008
.L_63:


//--------------------- .nv.info._Z8calc_sumPiS_ii --------------------------
	.section	.nv.info._Z8calc_sumPiS_ii,"",@"SHT_CUDA_INFO"
	.sectionflags	@""
	.align	4


	//----- nvinfo : EIATTR_CUDA_API_VERSION
	.align		4
        /*0000*/ 	.byte	0x04, 0x37
        /*0002*/ 	.short	(.L_65 - .L_64)
.L_64:
        /*0004*/ 	.word	0x00000082


	//----- nvinfo : EIATTR_KPARAM_INFO
	.align		4
.L_65:
        /*0008*/ 	.byte	0x04, 0x17
        /*000a*/ 	.short	(.L_67 - .L_66)
.L_66:
        /*000c*/ 	.word	0x00000000
        /*0010*/ 	.short	0x0003
        /*0012*/ 	.short	0x0014
        /*0014*/ 	.byte	0x00, 0xf0, 0x11, 0x00


	//----- nvinfo : EIATTR_KPARAM_INFO
	.align		4
.L_67:
        /*0018*/ 	.byte	0x04, 0x17
        /*001a*/ 	.short	(.L_69 - .L_68)
.L_68:
        /*001c*/ 	.word	0x00000000
        /*0020*/ 	.short	0x0002
        /*0022*/ 	.short	0x0010
        /*0024*/ 	.byte	0x00, 0xf0, 0x11, 0x00


	//----- nvinfo : EIATTR_KPARAM_INFO
	.align		4
.L_69:
        /*0028*/ 	.byte	0x04, 0x17
        /*002a*/ 	.short	(.L_71 - .L_70)
.L_70:
        /*002c*/ 	.word	0x00000000
        /*0030*/ 	.short	0x0001
        /*0032*/ 	.short	0x0008
        /*0034*/ 	.byte	0x00, 0xf5, 0x21, 0x00


	//----- nvinfo : EIATTR_KPARAM_INFO
	.align		4
.L_71:
        /*0038*/ 	.byte	0x04, 0x17
        /*003a*/ 	.short	(.L_73 - .L_72)
.L_72:
        /*003c*/ 	.word	0x00000000
        /*0040*/ 	.short	0x0000
        /*0042*/ 	.short	0x0000
        /*0044*/ 	.byte	0x00, 0xf5, 0x21, 0x00


	//----- nvinfo : EIATTR_SPARSE_MMA_MASK
	.align		4
.L_73:
        /*0048*/ 	.byte	0x03, 0x50
        /*004a*/ 	.short	0x0000


	//----- nvinfo : EIATTR_MAXREG_COUNT
	.align		4
        /*004c*/ 	.byte	0x03, 0x1b
        /*004e*/ 	.short	0x00ff


	//----- nvinfo : EIATTR_NUM_BARRIERS
	.align		4
        /*0050*/ 	.byte	0x02, 0x4c
        /*0052*/ 	.byte	0x01
	.zero		1


	//----- nvinfo : EIATTR_MERCURY_ISA_VERSION
	.align		4
        /*0054*/ 	.byte	0x03, 0x5f
        /*0056*/ 	.short	0x0101


	//----- nvinfo : EIATTR_VRC_CTA_INIT_COUNT
	.align		4
        /*0058*/ 	.byte	0x02, 0x4a
	.zero		1
	.zero		1


	//----- nvinfo : EIATTR_EXIT_INSTR_OFFSETS
	.align		4
        /*005c*/ 	.byte	0x04, 0x1c
        /*005e*/ 	.short	(.L_75 - .L_74)


	//   ....[0]....
.L_74:
        /*0060*/ 	.word	0x000002d0


	//   ....[1]....
        /*0064*/ 	.word	0x00000350


	//----- nvinfo : EIATTR_CRS_STACK_SIZE
	.align		4
.L_75:
        /*0068*/ 	.byte	0x04, 0x1e
        /*006a*/ 	.short	(.L_77 - .L_76)
.L_76:
        /*006c*/ 	.word	0x00000000


	//----- nvinfo : EIATTR_CBANK_PARAM_SIZE
	.align		4
.L_77:
        /*0070*/ 	.byte	0x03, 0x19
        /*0072*/ 	.short	0x0018


	//----- nvinfo : EIATTR_PARAM_CBANK
	.align		4
        /*0074*/ 	.byte	0x04, 0x0a
        /*0076*/ 	.short	(.L_79 - .L_78)
	.align		4
.L_78:
        /*0078*/ 	.word	index@(.nv.constant0._Z8calc_sumPiS_ii)
        /*007c*/ 	.short	0x0380
        /*007e*/ 	.short	0x0018


	//----- nvinfo : EIATTR_SW_WAR
	.align		4
.L_79:
        /*0080*/ 	.byte	0x04, 0x36
        /*0082*/ 	.short	(.L_81 - .L_80)
.L_80:
        /*0084*/ 	.word	0x00000008
.L_81:


//--------------------- .nv.info._Z12calc_accountPiS_S_iii --------------------------
	.section	.nv.info._Z12calc_accountPiS_S_iii,"",@"SHT_CUDA_INFO"
	.sectionflags	@""
	.align	4


	//----- nvinfo : EIATTR_CUDA_API_VERSION
	.align		4
        /*0000*/ 	.byte	0x04, 0x37
        /*0002*/ 	.short	(.L_83 - .L_82)
.L_82:
        /*0004*/ 	.word	0x00000082


	//----- nvinfo : EIATTR_KPARAM_INFO
	.align		4
.L_83:
        /*0008*/ 	.byte	0x04, 0x17
        /*000a*/ 	.short	(.L_85 - .L_84)
.L_84:
        /*000c*/ 	.word	0x00000000
        /*0010*/ 	.short	0x0005
        /*0012*/ 	.short	0x0020
        /*0014*/ 	.byte	0x00, 0xf0, 0x11, 0x00


	//----- nvinfo : EIATTR_KPARAM_INFO
	.align		4
.L_85:
        /*0018*/ 	.byte	0x04, 0x17
        /*001a*/ 	.short	(.L_87 - .L_86)
.L_86:
        /*001c*/ 	.word	0x00000000
        /*0020*/ 	.short	0x0004
        /*0022*/ 	.short	0x001c
        /*0024*/ 	.byte	0x00, 0xf0, 0x11, 0x00


	//----- nvinfo : EIATTR_KPARAM_INFO
	.align		4
.L_87:
        /*0028*/ 	.byte	0x04, 0x17
        /*002a*/ 	.short	(.L_89 - .L_88)
.L_88:
        /*002c*/ 	.word	0x00000000
        /*0030*/ 	.short	0x0003
        /*0032*/ 	.short	0x0018
        /*0034*/ 	.byte	0x00, 0xf0, 0x11, 0x00


	//----- nvinfo : EIATTR_KPARAM_INFO
	.align		4
.L_89:
        /*0038*/ 	.byte	0x04, 0x17
        /*003a*/ 	.short	(.L_91 - .L_90)
.L_90:
        /*003c*/ 	.word	0x00000000
        /*0040*/ 	.short	0x0002
        /*0042*/ 	.short	0x0010
        /*0044*/ 	.byte	0x00, 0xf5, 0x21, 0x00


	//----- nvinfo : EIATTR_KPARAM_INFO
	.align		4
.L_91:
        /*0048*/ 	.byte	0x04, 0x17
        /*004a*/ 	.short	(.L_93 - .L_92)
.L_92:
        /*004c*/ 	.word	0x00000000
        /*0050*/ 	.short	0x0001
        /*0052*/ 	.short	0x0008
        /*0054*/ 	.byte	0x00, 0xf5, 0x21, 0x00


	//----- nvinfo : EIATTR_KPARAM_INFO
	.align		4
.L_93:
        /*0058*/ 	.byte	0x04, 0x17
        /*005a*/ 	.short	(.L_95 - .L_94)
.L_94:
        /*005c*/ 	.word	0x00000000
        /*0060*/ 	.short	0x0000
        /*0062*/ 	.short	0x0000
        /*0064*/ 	.byte	0x00, 0xf5, 0x21, 0x00


	//----- nvinfo : EIATTR_SPARSE_MMA_MASK
	.align		4
.L_95:
        /*0068*/ 	.byte	0x03, 0x50
        /*006a*/ 	.short	0x0000


	//----- nvinfo : EIATTR_MAXREG_COUNT
	.align		4
        /*006c*/ 	.byte	0x03, 0x1b
        /*006e*/ 	.short	0x00ff


	//----- nvinfo : EIATTR_NUM_BARRIERS
	.align		4
        /*0070*/ 	.byte	0x02, 0x4c
        /*0072*/ 	.byte	0x01
	.zero		1


	//----- nvinfo : EIATTR_MERCURY_ISA_VERSION
	.align		4
        /*0074*/ 	.byte	0x03, 0x5f
        /*0076*/ 	.short	0x0101


	//----- nvinfo : EIATTR_VRC_CTA_INIT_COUNT
	.align		4
        /*0078*/ 	.byte	0x02, 0x4a
	.zero		1
	.zero		1


	//----- nvinfo : EIATTR_EXIT_INSTR_OFFSETS
	.align		4
        /*007c*/ 	.byte	0x04, 0x1c
        /*007e*/ 	.short	(.L_97 - .L_96)


	//   ....[0]....
.L_96:
        /*0080*/ 	.word	0x000004d0


	//----- nvinfo : EIATTR_CBANK_PARAM_SIZE
	.align		4
.L_97:
        /*0084*/ 	.byte	0x03, 0x19
        /*0086*/ 	.short	0x0024


	//----- nvinfo : EIATTR_PARAM_CBANK
	.align		4
        /*0088*/ 	.byte	0x04, 0x0a
        /*008a*/ 	.short	(.L_99 - .L_98)
	.align		4
.L_98:
        /*008c*/ 	.word	index@(.nv.constant0._Z12calc_accountPiS_S_iii)
        /*0090*/ 	.short	0x0380
        /*0092*/ 	.short	0x0024


	//----- nvinfo : EIATTR_SW_WAR
	.align		4
.L_99:
        /*0094*/ 	.byte	0x04, 0x36
        /*0096*/ 	.short	(.L_101 - .L_100)
.L_100:
        /*0098*/ 	.word	0x00000008
.L_101:


//--------------------- .nv.callgraph             --------------------------
	.section	.nv.callgraph,"",@"SHT_CUDA_CALLGRAPH"
	.align	4
	.sectionentsize	8
	.align		4
        /*0000*/ 	.word	0x00000000
	.align		4
        /*0004*/ 	.word	0xffffffff
	.align		4
        /*0008*/ 	.word	0x00000000
	.align		4
        /*000c*/ 	.word	0xfffffffe
	.align		4
        /*0010*/ 	.word	0x00000000
	.align		4
        /*0014*/ 	.word	0xfffffffd
	.align		4
        /*0018*/ 	.word	0x00000000
	.align		4
        /*001c*/ 	.word	0xfffffffc


//--------------------- .text._Z8calc_512PiS_S_ii --------------------------
	.section	.text._Z8calc_512PiS_S_ii,"ax",@progbits
	.align	128
        .global         _Z8calc_512PiS_S_ii
        .type           _Z8calc_512PiS_S_ii,@function
        .size           _Z8calc_512PiS_S_ii,(.L_x_15 - _Z8calc_512PiS_S_ii)
        .other          _Z8calc_512PiS_S_ii,@"STO_CUDA_ENTRY STV_DEFAULT"
_Z8calc_512PiS_S_ii:
.text._Z8calc_512PiS_S_ii:
[----:B------:R-:W-:Y:S01]  /*0000*/  LDC R1, c[0x0][0x37c] ;  /* 0x0000df00ff017b82 */ /* 0x000fe20000000800 */
[----:B------:R-:W0:Y:S07]  /*0010*/  LDCU UR7, c[0x0][0x39c] ;  /* 0x00007380ff0777ac */ /* 0x000e2e0008000800 */
[----:B------:R-:W1:Y:S01]  /*0020*/  S2UR UR4, SR_CTAID.X ;  /* 0x00000000000479c3 */ /* 0x000e620000002500 */
[----:B------:R-:W1:Y:S01]  /*0030*/  LDCU UR5, c[0x0][0x360] ;  /* 0x00006c00ff0577ac */ /* 0x000e620008000800 */
[----:B0-----:R-:W-:-:S02]  /*0040*/  UISETP.GE.AND UP0, UPT, UR7, 0x1, UPT ;  /* 0x000000010700788c */ /* 0x001fc4000bf06270 */
[----:B-1----:R-:W-:-:S07]  /*0050*/  UIMAD UR4, UR4, UR5, URZ ;  /* 0x00000005040472a4 */ /* 0x002fce000f8e02ff */
[----:B------:R-:W-:Y:S05]  /*0060*/  BRA.U !UP0, `(.L_x_0) ;  /* 0x0000000908647547 */ /* 0x000fea000b800000 */
[----:B------:R-:W0:Y:S01]  /*0070*/  S2R R11, SR_TID.X ;  /* 0x00000000000b7919 */ /* 0x000e220000002100 */
[----:B------:R-:W-:Y:S01]  /*0080*/  UISETP.GE.U32.AND UP1, UPT, UR7, 0x4, UPT ;  /* 0x000000040700788c */ /* 0x000fe2000bf26070 */
[----:B------:R-:W-:Y:S01]  /*0090*/  HFMA2 R0, -RZ, RZ, 0, 0 ;  /* 0x00000000ff007431 */ /* 0x000fe200000001ff */
[----:B------:R-:W-:Y:S01]  /*00a0*/  ULOP3.LUT UR10, UR7, 0x3, URZ, 0xc0, !UPT ;  /* 0x00000003070a7892 */ /* 0x000fe2000f8ec0ff */
[----:B------:R-:W1:Y:S03]  /*00b0*/  LDCU.64 UR12, c[0x0][0x358] ;  /* 0x00006b00ff0c77ac */ /* 0x000e660008000a00 */
[----:B------:R-:W-:Y:S01]  /*00c0*/  UISETP.NE.AND UP0, UPT, UR10, URZ, UPT ;  /* 0x000000ff0a00728c */ /* 0x000fe2000bf05270 */
[----:B0-----:R-:W-:Y:S02]  /*00d0*/  IADD3 R5, PT, PT, R11, UR4, RZ ;  /* 0x000000040b057c10 */ /* 0x001fe4000fffe0ff */
[----:B-1----:R-:W-:Y:S08]  /*00e0*/  BRA.U !UP1, `(.L_x_1) ;  /* 0x0000000509247547 */ /* 0x002ff0000b800000 */
[----:B------:R-:W0:Y:S01]  /*00f0*/  LDCU.64 UR8, c[0x0][0x390] ;  /* 0x00007200ff0877ac */ /* 0x000e220008000a00 */
[----:B------:R-:W1:Y:S01]  /*0100*/  LDC R6, c[0x0][0x398] ;  /* 0x0000e600ff067b82 */ /* 0x000e620000000800 */
[----:B------:R-:W-:Y:S01]  /*0110*/  MOV R9, R5 ;  /* 0x0000000500097202 */ /* 0x000fe20000000f00 */
[----:B------:R-:W-:-:S06]  /*0120*/  ULOP3.LUT UR5, UR7, 0x7ffffffc, URZ, 0xc0, !UPT ;  /* 0x7ffffffc07057892 */ /* 0x000fcc000f8ec0ff */
[----:B------:R-:W2:Y:S01]  /*0130*/  LDC R4, c[0x0][0x398] ;  /* 0x0000e600ff047b82 */ /* 0x000ea20000000800 */
[----:B------:R-:W-:-:S07]  /*0140*/  MOV R0, UR5 ;  /* 0x0000000500007c02 */ /* 0x000fce0008000f00 */
[----:B------:R-:W3:Y:S01]  /*0150*/  LDC.64 R2, c[0x0][0x388] ;  /* 0x0000e200ff027b82 */ /* 0x000ee20000000a00 */
[----:B0-----:R-:W-:Y:S02]  /*0160*/  UIADD3 UR6, UP1, UPT, UR8, 0x8, URZ ;  /* 0x0000000808067890 */ /* 0x001fe4000ff3e0ff */
[----:B------:R-:W-:Y:S02]  /*0170*/  UIADD3 UR8, UPT, UPT, -UR5, URZ, URZ ;  /* 0x000000ff05087290 */ /* 0x000fe4000fffe1ff */
[----:B------:R-:W-:Y:S01]  /*0180*/  UIADD3.X UR7, UPT, UPT, URZ, UR9, URZ, UP1, !UPT ;  /* 0x00000009ff077290 */ /* 0x000fe20008ffe4ff */
[----:B-1----:R-:W-:Y:S01]  /*0190*/  IADD3 R11, PT, PT, R6, UR4, R11 ;  /* 0x00000004060b7c10 */ /* 0x002fe2000fffe00b */
[----:B------:R-:W-:Y:S01]  /*01a0*/  IMAD.IADD R7, R5, 0x1, -R6 ;  /* 0x0000000105077824 */ /* 0x000fe200078e0a06 */
[----:B------:R-:W-:Y:S01]  /*01b0*/  MOV R6, UR6 ;  /* 0x0000000600067c02 */ /* 0x000fe20008000f00 */
[----:B------:R-:W-:Y:S02]  /*01c0*/  UMOV UR4, URZ ;  /* 0x000000ff00047c82 */ /* 0x000fe40008000000 */
[----:B------:R-:W-:-:S07]  /*01d0*/  MOV R29, UR7 ;  /* 0x00000007001d7c02 */ /* 0x000fce0008000f00 */
.L_x_2:
[----:B------:R-:W-:Y:S01]  /*01e0*/  ISETP.NE.AND P0, PT, RZ, UR4, PT ;  /* 0x00000004ff007c0c */ /* 0x000fe2000bf05270 */
[----:B0-----:R-:W0:-:S12]  /*01f0*/  LDC.64 R16, c[0x0][0x388] ;  /* 0x0000e200ff107b82 */ /* 0x001e180000000a00 */
[----:B------:R-:W1:Y:S01]  /*0200*/  @!P0 LDC.64 R12, c[0x0][0x380] ;  /* 0x0000e000ff0c8b82 */ /* 0x000e620000000a00 */
[----:B0-----:R-:W-:-:S06]  /*0210*/  @P0 IMAD.WIDE R16, R7, 0x4, R16 ;  /* 0x0000000407100825 */ /* 0x001fcc00078e0210 */
[----:B------:R-:W4:Y:S01]  /*0220*/  @P0 LDG.E R16, desc[UR12][R16.64] ;  /* 0x0000000c10100981 */ /* 0x000f22000c1e1900 */
[C---:B-1----:R-:W-:Y:S02]  /*0230*/  @!P0 IMAD.WIDE R18, R9.reuse, 0x4, R12 ;  /* 0x0000000409128825 */ /* 0x042fe400078e020c */
[----:B------:R-:W0:Y:S03]  /*0240*/  LDC.64 R12, c[0x0][0x380] ;  /* 0x0000e000ff0c7b82 */ /* 0x000e260000000a00 */
[----:B------:R-:W5:Y:S01]  /*0250*/  @!P0 LDG.E R23, desc[UR12][R18.64] ;  /* 0x0000000c12178981 */ /* 0x000f62000c1e1900 */
[----:B0-----:R-:W-:-:S06]  /*0260*/  @P0 IMAD.WIDE R20, R9, 0x4, R12 ;  /* 0x0000000409140825 */ /* 0x001fcc00078e020c */
[----:B------:R-:W4:Y:S01]  /*0270*/  @P0 LDG.E R21, desc[UR12][R20.64] ;  /* 0x0000000c14150981 */ /* 0x000f22000c1e1900 */
[----:B------:R-:W0:Y:S01]  /*0280*/  S2R R8, SR_LANEID ;  /* 0x0000000000087919 */ /* 0x000e220000000000 */
[----:B------:R-:W-:Y:S02]  /*0290*/  VOTEU.ANY UR5, UPT, PT ;  /* 0x0000000000057886 */ /* 0x000fe400038e0100 */
[----:B------:R-:W-:Y:S01]  /*02a0*/  UFLO.U32 UR5, UR5 ;  /* 0x00000005000572bd */ /* 0x000fe200080e0000 */
[----:B---3--:R-:W-:Y:S01]  /*02b0*/  IMAD.WIDE R14, R9, 0x4, R2 ;  /* 0x00000004090e7825 */ /* 0x008fe200078e0202 */
[----:B----4-:R-:W-:-:S04]  /*02c0*/  @P0 IADD3 R23, PT, PT, R21, R16, RZ ;  /* 0x0000001015170210 */ /* 0x010fc80007ffe0ff */
[----:B-----5:R-:W1:Y:S01]  /*02d0*/  REDUX.SUM UR6, R23 ;  /* 0x00000000170673c4 */ /* 0x020e62000000c000 */
[----:B0-----:R-:W-:Y:S01]  /*02e0*/  ISETP.EQ.U32.AND P0, PT, R8, UR5, PT ;  /* 0x0000000508007c0c */ /* 0x001fe2000bf02070 */
[----:B------:R-:W-:Y:S01]  /*02f0*/  IMAD.WIDE R16, R11, 0x4, R12 ;  /* 0x000000040b107825 */ /* 0x000fe200078e020c */
[----:B------:R-:W-:Y:S02]  /*0300*/  MOV R12, R6 ;  /* 0x00000006000c7202 */ /* 0x000fe40000000f00 */
[----:B------:R-:W-:Y:S01]  /*0310*/  MOV R13, R29 ;  /* 0x0000001d000d7202 */ /* 0x000fe20000000f00 */
[----:B------:R0:W-:Y:S01]  /*0320*/  STG.E desc[UR12][R14.64], R23 ;  /* 0x000000170e007986 */ /* 0x0001e2000c10190c */
[----:B-1----:R-:W-:-:S07]  /*0330*/  IMAD.U32 R27, RZ, RZ, UR6 ;  /* 0x00000006ff1b7e24 */ /* 0x002fce000f8e00ff */
[----:B------:R1:W-:Y:S04]  /*0340*/  @P0 REDG.E.ADD.STRONG.GPU desc[UR12][R12.64+-0x8], R27 ;  /* 0xfffff81b0c00098e */ /* 0x0003e8000c12e10c */
[----:B------:R-:W3:Y:S04]  /*0350*/  LDG.E R6, desc[UR12][R14.64] ;  /* 0x0000000c0e067981 */ /* 0x000ee8000c1e1900 */
[----:B------:R-:W3:Y:S01]  /*0360*/  LDG.E R19, desc[UR12][R16.64] ;  /* 0x0000000c10137981 */ /* 0x000ee2000c1e1900 */
[----:B--2---:R-:W-:Y:S01]  /*0370*/  IMAD.WIDE R20, R4, 0x4, R14 ;  /* 0x0000000404147825 */ /* 0x004fe200078e020e */
[----:B---3--:R-:W-:-:S04]  /*0380*/  IADD3 R25, PT, PT, R6, R19, RZ ;  /* 0x0000001306197210 */ /* 0x008fc80007ffe0ff */
[----:B------:R-:W2:Y:S01]  /*0390*/  REDUX.SUM UR5, R25 ;  /* 0x00000000190573c4 */ /* 0x000ea2000000c000 */
[----:B------:R-:W-:Y:S01]  /*03a0*/  IMAD.WIDE R18, R4, 0x4, R16 ;  /* 0x0000000404127825 */ /* 0x000fe200078e0210 */
[----:B------:R3:W-:Y:S03]  /*03b0*/  STG.E desc[UR12][R20.64], R25 ;  /* 0x0000001914007986 */ /* 0x0007e6000c10190c */
[----:B--2---:R-:W-:-:S05]  /*03c0*/  IMAD.U32 R29, RZ, RZ, UR5 ;  /* 0x00000005ff1d7e24 */ /* 0x004fca000f8e00ff */
[----:B------:R2:W-:Y:S04]  /*03d0*/  @P0 REDG.E.ADD.STRONG.GPU desc[UR12][R12.64+-0x4], R29 ;  /* 0xfffffc1d0c00098e */ /* 0x0005e8000c12e10c */
[----:B------:R-:W4:Y:S04]  /*03e0*/  LDG.E R6, desc[UR12][R20.64] ;  /* 0x0000000c14067981 */ /* 0x000f28000c1e1900 */
[----:B0-----:R-:W4:Y:S01]  /*03f0*/  LDG.E R23, desc[UR12][R18.64] ;  /* 0x0000000c12177981 */ /* 0x001f22000c1e1900 */
[----:B------:R-:W-:-:S04]  /*0400*/  IMAD.WIDE R14, R4, 0x4, R20 ;  /* 0x00000004040e7825 */ /* 0x000fc800078e0214 */
[----:B------:R-:W-:Y:S01]  /*0410*/  IMAD.WIDE R16, R4, 0x4, R18 ;  /* 0x0000000404107825 */ /* 0x000fe200078e0212 */
[----:B----4-:R-:W-:-:S04]  /*0420*/  IADD3 R23, PT, PT, R6, R23, RZ ;  /* 0x0000001706177210 */ /* 0x010fc80007ffe0ff */
[----:B------:R-:W1:Y:S01]  /*0430*/  REDUX.SUM UR5, R23 ;  /* 0x00000000170573c4 */ /* 0x000e62000000c000 */
[----:B------:R0:W-:Y:S01]  /*0440*/  STG.E desc[UR12][R14.64], R23 ;  /* 0x000000170e007986 */ /* 0x0001e2000c10190c */
[----:B-1----:R-:W-:-:S05]  /*0450*/  MOV R27, UR5 ;  /* 0x00000005001b7c02 */ /* 0x002fca0008000f00 */
[----:B------:R0:W-:Y:S04]  /*0460*/  @P0 REDG.E.ADD.STRONG.GPU desc[UR12][R12.64], R27 ;  /* 0x0000001b0c00098e */ /* 0x0001e8000c12e10c */
[----:B------:R-:W3:Y:S04]  /*0470*/  LDG.E R17, desc[UR12][R16.64] ;  /* 0x0000000c10117981 */ /* 0x000ee8000c1e1900 */
[----:B------:R-:W3:Y:S01]  /*0480*/  LDG.E R6, desc[UR12][R14.64] ;  /* 0x0000000c0e067981 */ /* 0x000ee2000c1e1900 */
[----:B------:R-:W-:Y:S01]  /*0490*/  UIADD3 UR8, UPT, UPT, UR8, 0x4, URZ ;  /* 0x0000000408087890 */ /* 0x000fe2000fffe0ff */
[----:B------:R-:W-:-:S03]  /*04a0*/  IMAD.WIDE R18, R4, 0x4, R14 ;  /* 0x0000000404127825 */ /* 0x000fc600078e020e */
[----:B------:R-:W-:Y:S01]  /*04b0*/  UISETP.NE.AND UP1, UPT, UR8, URZ, UPT ;  /* 0x000000ff0800728c */ /* 0x000fe2000bf25270 */
[C---:B------:R-:W-:Y:S02]  /*04c0*/  LEA R7, R4.reuse, R7, 0x2 ;  /* 0x0000000704077211 */ /* 0x040fe400078e10ff */
[C---:B------:R-:W-:Y:S02]  /*04d0*/  LEA R11, R4.reuse, R11, 0x2 ;  /* 0x0000000b040b7211 */ /* 0x040fe400078e10ff */
[----:B------:R-:W-:Y:S01]  /*04e0*/  LEA R9, R4, R9, 0x2 ;  /* 0x0000000904097211 */ /* 0x000fe200078e10ff */
[----:B------:R-:W-:Y:S01]  /*04f0*/  UIADD3 UR4, UPT, UPT, UR4, 0x4, URZ ;  /* 0x0000000404047890 */ /* 0x000fe2000fffe0ff */
[----:B---3--:R-:W-:-:S04]  /*0500*/  IADD3 R21, PT, PT, R6, R17, RZ ;  /* 0x0000001106157210 */ /* 0x008fc80007ffe0ff */
[----:B------:R-:W1:Y:S01]  /*0510*/  REDUX.SUM UR5, R21 ;  /* 0x00000000150573c4 */ /* 0x000e62000000c000 */
[----:B------:R0:W-:Y:S01]  /*0520*/  STG.E desc[UR12][R18.64], R21 ;  /* 0x0000001512007986 */ /* 0x0001e2000c10190c */
[----:B-1----:R-:W-:-:S05]  /*0530*/  IMAD.U32 R25, RZ, RZ, UR5 ;  /* 0x00000005ff197e24 */ /* 0x002fca000f8e00ff */
[----:B------:R0:W-:Y:S01]  /*0540*/  @P0 REDG.E.ADD.STRONG.GPU desc[UR12][R12.64+0x4], R25 ;  /* 0x000004190c00098e */ /* 0x0001e2000c12e10c */
[----:B------:R-:W-:-:S04]  /*0550*/  IADD3 R6, P0, PT, R12, 0x10, RZ ;  /* 0x000000100c067810 */ /* 0x000fc80007f1e0ff */
[----:B--2---:R-:W-:Y:S01]  /*0560*/  IADD3.X R29, PT, PT, RZ, R13, RZ, P0, !PT ;  /* 0x0000000dff1d7210 */ /* 0x004fe200007fe4ff */
[----:B------:R-:W-:Y:S08]  /*0570*/  BRA.U UP1, `(.L_x_2) ;  /* 0xfffffffd01187547 */ /* 0x000ff0000b83ffff */
.L_x_1:
[----:B------:R-:W-:Y:S05]  /*0580*/  BRA.U !UP0, `(.L_x_0) ;  /* 0x00000005081c7547 */ /* 0x000fea000b800000 */
[----:B------:R-:W1:Y:S01]  /*0590*/  LDCU UR4, c[0x0][0x39c] ;  /* 0x00007380ff0477ac */ /* 0x000e620008000800 */
[----:B------:R-:W-:Y:S02]  /*05a0*/  UISETP.NE.AND UP0, UPT, UR10, 0x1, UPT ;  /* 0x000000010a00788c */ /* 0x000fe4000bf05270 */
[----:B-1----:R-:W-:-:S04]  /*05b0*/  ULOP3.LUT UR4, UR4, 0x1, URZ, 0xc0, !UPT ;  /* 0x0000000104047892 */ /* 0x002fc8000f8ec0ff */
[----:B------:R-:W-:-:S03]  /*05c0*/  UISETP.NE.U32.AND UP1, UPT, UR4, 0x1, UPT ;  /* 0x000000010400788c */ /* 0x000fc6000bf25070 */
[----:B------:R-:W-:Y:S08]  /*05d0*/  BRA.U !UP0, `(.L_x_3) ;  /* 0x0000000108987547 */ /* 0x000ff0000b800000 */
[----:B------:R-:W1:Y:S01]  /*05e0*/  LDC R7, c[0x0][0x398] ;  /* 0x0000e600ff077b82 */ /* 0x000e620000000800 */
[----:B------:R-:W-:-:S07]  /*05f0*/  ISETP.NE.AND P0, PT, R0, RZ, PT ;  /* 0x000000ff0000720c */ /* 0x000fce0003f05270 */
[----:B------:R-:W2:Y:S08]  /*0600*/  LDC.64 R2, c[0x0][0x380] ;  /* 0x0000e000ff027b82 */ /* 0x000eb00000000a00 */
[----:B------:R-:W3:Y:S01]  /*0610*/  LDC.64 R8, c[0x0][0x388] ;  /* 0x0000e200ff087b82 */ /* 0x000ee20000000a00 */
[----:B-1----:R-:W-:-:S07]  /*0620*/  @P0 IMAD R4, R0, R7, -R7 ;  /* 0x0000000700040224 */ /* 0x002fce00078e0a07 */
[----:B------:R-:W1:Y:S01]  /*0630*/  LDC.64 R16, c[0x0][0x388] ;  /* 0x0000e200ff107b82 */ /* 0x000e620000000a00 */
[----:B0-----:R-:W-:Y:S02]  /*0640*/  IMAD R23, R0, R7, R5 ;  /* 0x0000000700177224 */ /* 0x001fe400078e0205 */
[----:B------:R-:W-:Y:S02]  /*0650*/  @P0 IMAD.IADD R13, R5, 0x1, R4 ;  /* 0x00000001050d0824 */ /* 0x000fe400078e0204 */
[----:B--2---:R-:W-:-:S03]  /*0660*/  @P0 IMAD.WIDE R10, R23, 0x4, R2 ;  /* 0x00000004170a0825 */ /* 0x004fc600078e0202 */
[----:B------:R-:W0:Y:S03]  /*0670*/  @!P0 LDC.64 R2, c[0x0][0x380] ;  /* 0x0000e000ff028b82 */ /* 0x000e260000000a00 */
[----:B------:R-:W2:Y:S01]  /*0680*/  @P0 LDG.E R11, desc[UR12][R10.64] ;  /* 0x0000000c0a0b0981 */ /* 0x000ea2000c1e1900 */
[----:B---3--:R-:W-:Y:S01]  /*0690*/  @P0 IMAD.WIDE R8, R13, 0x4, R8 ;  /* 0x000000040d080825 */ /* 0x008fe200078e0208 */
[----:B------:R-:W3:Y:S03]  /*06a0*/  S2R R4, SR_LANEID ;  /* 0x0000000000047919 */ /* 0x000ee60000000000 */
[----:B------:R-:W4:Y:S02]  /*06b0*/  LDC.64 R12, c[0x0][0x390] ;  /* 0x0000e400ff0c7b82 */ /* 0x000f240000000a00 */
[----:B------:R-:W2:Y:S01]  /*06c0*/  @P0 LDG.E R8, desc[UR12][R8.64] ;  /* 0x0000000c08080981 */ /* 0x000ea2000c1e1900 */
[----:B0-----:R-:W-:Y:S01]  /*06d0*/  @!P0 IMAD.WIDE R14, R23, 0x4, R2 ;  /* 0x00000004170e8825 */ /* 0x001fe200078e0202 */
[----:B--2---:R-:W-:-:S06]  /*06e0*/  @P0 IADD3 R19, PT, PT, R8, R11, RZ ;  /* 0x0000000b08130210 */ /* 0x004fcc0007ffe0ff */
[----:B------:R-:W2:Y:S01]  /*06f0*/  @!P0 LDG.E R19, desc[UR12][R14.64] ;  /* 0x0000000c0e138981 */ /* 0x000ea2000c1e1900 */
[----:B------:R-:W-:Y:S02]  /*0700*/  VOTEU.ANY UR4, UPT, PT ;  /* 0x0000000000047886 */ /* 0x000fe400038e0100 */
[----:B------:R-:W-:Y:S01]  /*0710*/  UFLO.U32 UR4, UR4 ;  /* 0x00000004000472bd */ /* 0x000fe200080e0000 */
[----:B------:R-:W-:-:S05]  /*0720*/  IADD3 R21, PT, PT, R23, R7, RZ ;  /* 0x0000000717157210 */ /* 0x000fca0007ffe0ff */
[----:B---3--:R-:W-:Y:S01]  /*0730*/  ISETP.EQ.U32.AND P0, PT, R4, UR4, PT ;  /* 0x0000000404007c0c */ /* 0x008fe2000bf02070 */
[----:B-1----:R-:W-:-:S04]  /*0740*/  IMAD.WIDE R10, R23, 0x4, R16 ;  /* 0x00000004170a7825 */ /* 0x002fc800078e0210 */
[----:B----4-:R-:W-:-:S04]  /*0750*/  IMAD.WIDE.U32 R8, R0, 0x4, R12 ;  /* 0x0000000400087825 */ /* 0x010fc800078e000c */
[----:B------:R-:W-:Y:S01]  /*0760*/  IMAD.WIDE R2, R21, 0x4, R2 ;  /* 0x0000000415027825 */ /* 0x000fe200078e0202 */
[----:B--2---:R-:W0:Y:S01]  /*0770*/  REDUX.SUM UR5, R19 ;  /* 0x00000000130573c4 */ /* 0x004e22000000c000 */
[----:B------:R1:W-:Y:S01]  /*0780*/  STG.E desc[UR12][R10.64], R19 ;  /* 0x000000130a007986 */ /* 0x0003e2000c10190c */
[----:B0-----:R-:W-:-:S05]  /*0790*/  MOV R15, UR5 ;  /* 0x00000005000f7c02 */ /* 0x001fca0008000f00 */
[----:B------:R1:W-:Y:S04]  /*07a0*/  @P0 REDG.E.ADD.STRONG.GPU desc[UR12][R8.64], R15 ;  /* 0x0000000f0800098e */ /* 0x0003e8000c12e10c */
[----:B------:R-:W2:Y:S04]  /*07b0*/  LDG.E R3, desc[UR12][R2.64] ;  /* 0x0000000c02037981 */ /* 0x000ea8000c1e1900 */
[----:B------:R-:W2:Y:S01]  /*07c0*/  LDG.E R4, desc[UR12][R10.64] ;  /* 0x0000000c0a047981 */ /* 0x000ea2000c1e1900 */
[----:B------:R-:W-:Y:S01]  /*07d0*/  IMAD.WIDE R6, R7, 0x4, R10 ;  /* 0x0000000407067825 */ /* 0x000fe200078e020a */
[----:B--2---:R-:W-:-:S04]  /*07e0*/  IADD3 R13, PT, PT, R4, R3, RZ ;  /* 0x00000003040d7210 */ /* 0x004fc80007ffe0ff */
[----:B------:R-:W0:Y:S01]  /*07f0*/  REDUX.SUM UR4, R13 ;  /* 0x000000000d0473c4 */ /* 0x000e22000000c000 */
[----:B------:R1:W-:Y:S01]  /*0800*/  STG.E desc[UR12][R6.64], R13 ;  /* 0x0000000d06007986 */ /* 0x0003e2000c10190c */
[----:B0-----:R-:W-:-:S05]  /*0810*/  IMAD.U32 R17, RZ, RZ, UR4 ;  /* 0x00000004ff117e24 */ /* 0x001fca000f8e00ff */
[----:B------:R1:W-:Y:S01]  /*0820*/  @P0 REDG.E.ADD.STRONG.GPU desc[UR12][R8.64+0x4], R17 ;  /* 0x000004110800098e */ /* 0x0003e2000c12e10c */
[----:B------:R-:W-:-:S07]  /*0830*/  IADD3 R0, PT, PT, R0, 0x2, RZ ;  /* 0x0000000200007810 */ /* 0x000fce0007ffe0ff */
.L_x_3:
[----:B------:R-:W-:Y:S05]  /*0840*/  BRA.U UP1, `(.L_x_0) ;  /* 0x00000001016c7547 */ /* 0x000fea000b800000 */
[----:B01----:R-:W0:Y:S01]  /*0850*/  LDC R15, c[0x0][0x398] ;  /* 0x0000e600ff0f7b82 */ /* 0x003e220000000800 */
[----:B------:R-:W-:-:S07]  /*0860*/  ISETP.NE.AND P0, PT, R0, RZ, PT ;  /* 0x000000ff0000720c */ /* 0x000fce0003f05270 */
[----:B------:R-:W1:Y:S08]  /*0870*/  LDC.64 R6, c[0x0][0x380] ;  /* 0x0000e000ff067b82 */ /* 0x000e700000000a00 */
[----:B------:R-:W2:Y:S01]  /*0880*/  LDC.64 R2, c[0x0][0x388] ;  /* 0x0000e200ff027b82 */ /* 0x000ea20000000a00 */
[CC--:B0-----:R-:W-:Y:S01]  /*0890*/  @P0 IMAD R4, R0.reuse, R15.reuse, -R15 ;  /* 0x0000000f00040224 */ /* 0x0c1fe200078e0a0f */
[----:B------:R-:W0:Y:S01]  /*08a0*/  S2R R12, SR_LANEID ;  /* 0x00000000000c7919 */ /* 0x000e220000000000 */
[----:B------:R-:W-:-:S05]  /*08b0*/  IMAD R15, R0, R15, R5 ;  /* 0x0000000f000f7224 */ /* 0x000fca00078e0205 */
[----:B------:R-:W3:Y:S01]  /*08c0*/  LDC.64 R10, c[0x0][0x390] ;  /* 0x0000e400ff0a7b82 */ /* 0x000ee20000000a00 */
[----:B------:R-:W-:Y:S01]  /*08d0*/  @P0 IADD3 R9, PT, PT, R5, R4, RZ ;  /* 0x0000000405090210 */ /* 0x000fe20007ffe0ff */
[----:B-1----:R-:W-:-:S06]  /*08e0*/  @P0 IMAD.WIDE R4, R15, 0x4, R6 ;  /* 0x000000040f040825 */ /* 0x002fcc00078e0206 */
[----:B------:R-:W1:Y:S01]  /*08f0*/  @!P0 LDC.64 R6, c[0x0][0x380] ;  /* 0x0000e000ff068b82 */ /* 0x000e620000000a00 */
[----:B------:R-:W4:Y:S01]  /*0900*/  @P0 LDG.E R5, desc[UR12][R4.64] ;  /* 0x0000000c04050981 */ /* 0x000f22000c1e1900 */
[----:B--2---:R-:W-:-:S06]  /*0910*/  @P0 IMAD.WIDE R2, R9, 0x4, R2 ;  /* 0x0000000409020825 */ /* 0x004fcc00078e0202 */
[----:B------:R-:W2:Y:S01]  /*0920*/  LDC.64 R8, c[0x0][0x388] ;  /* 0x0000e200ff087b82 */ /* 0x000ea20000000a00 */
[----:B------:R-:W4:Y:S01]  /*0930*/  @P0 LDG.E R2, desc[UR12][R2.64] ;  /* 0x0000000c02020981 */ /* 0x000f22000c1e1900 */
[----:B-1----:R-:W-:Y:S01]  /*0940*/  @!P0 IMAD.WIDE R6, R15, 0x4, R6 ;  /* 0x000000040f068825 */ /* 0x002fe200078e0206 */
[----:B----4-:R-:W-:-:S06]  /*0950*/  @P0 IADD3 R13, PT, PT, R2, R5, RZ ;  /* 0x00000005020d0210 */ /* 0x010fcc0007ffe0ff */
[----:B------:R-:W4:Y:S01]  /*0960*/  @!P0 LDG.E R13, desc[UR12][R6.64] ;  /* 0x0000000c060d8981 */ /* 0x000f22000c1e1900 */
[----:B------:R-:W-:Y:S02]  /*0970*/  VOTEU.ANY UR4, UPT, PT ;  /* 0x0000000000047886 */ /* 0x000fe400038e0100 */
[----:B------:R-:W-:-:S06]  /*0980*/  UFLO.U32 UR4, UR4 ;  /* 0x00000004000472bd */ /* 0x000fcc00080e0000 */
[----:B0-----:R-:W-:Y:S01]  /*0990*/  ISETP.EQ.U32.AND P0, PT, R12, UR4, PT ;  /* 0x000000040c007c0c */ /* 0x001fe2000bf02070 */
[----:B--2---:R-:W-:-:S04]  /*09a0*/  IMAD.WIDE R2, R15, 0x4, R8 ;  /* 0x000000040f027825 */ /* 0x004fc800078e0208 */
[----:B---3--:R-:W-:Y:S01]  /*09b0*/  IMAD.WIDE.U32 R4, R0, 0x4, R10 ;  /* 0x0000000400047825 */ /* 0x008fe200078e000a */
[----:B----4-:R-:W0:Y:S01]  /*09c0*/  REDUX.SUM UR5, R13 ;  /* 0x000000000d0573c4 */ /* 0x010e22000000c000 */
[----:B------:R2:W-:Y:S01]  /*09d0*/  STG.E desc[UR12][R2.64], R13 ;  /* 0x0000000d02007986 */ /* 0x0005e2000c10190c */
[----:B0-----:R-:W-:-:S05]  /*09e0*/  MOV R9, UR5 ;  /* 0x0000000500097c02 */ /* 0x001fca0008000f00 */
[----:B------:R2:W-:Y:S02]  /*09f0*/  @P0 REDG.E.ADD.STRONG.GPU desc[UR12][R4.64], R9 ;  /* 0x000000090400098e */ /* 0x0005e4000c12e10c */
.L_x_0:
[----:B------:R-:W-:Y:S06]  /*0a00*/  BAR.SYNC.DEFER_BLOCKING 0x0 ;  /* 0x0000000000007b1d */ /* 0x000fec0000010000 */
[----:B------:R-:W-:Y:S05]  /*0a10*/  EXIT ;  /* 0x000000000000794d */ /* 0x000fea0003800000 */
.L_x_4:
[----:B------:R-:W-:-:S00]  /*0a20*/  BRA `(.L_x_4) ;  /* 0xfffffffc00fc7947 */ /* 0x000fc0000383ffff */
[----:B------:R-:W-:-:S00]  /*0a30*/  NOP ;  /* 0x0000000000007918 */ /* 0x000fc00000000000 */
        /* <DEDUP_REMOVED lines=12> */
.L_x_15:


//--------------------- .text._Z9calc_8192PiS_S_ii --------------------------
	.section	.text._Z9calc_8192PiS_S_ii,"ax",@progbits
	.align	128
        .global         _Z9calc_8192PiS_S_ii
        .type           _Z9calc_8192PiS_S_ii,@function
        .size           _Z9calc_8192PiS_S_ii,(.L_x_16 - _Z9calc_8192PiS_S_ii)
        .other          _Z9calc_8192PiS_S_ii,@"STO_CUDA_ENTRY STV_DEFAULT"
_Z9calc_8192PiS_S_ii:
.text._Z9calc_8192PiS_S_ii:
[----:B------:R-:W-:Y:S08]  /*0000*/  LDC R1, c[0x0][0x37c] ;  /* 0x0000df00ff017b82 */ /* 0x000ff00000000800 */
[----:B------:R-:W0:Y:S02]  /*0010*/  LDC R3, c[0x0][0x39c] ;  /* 0x0000e700ff037b82 */ /* 0x000e240000000800 */
[----:B0-----:R-:W-:-:S13]  /*0020*/  ISETP.GE.AND P0, PT, R3, 0x20, PT ;  /* 0x000000200300780c */ /* 0x001fda0003f06270 */
[----:B------:R-:W-:Y:S05]  /*0030*/  @!P0 EXIT ;  /* 0x000000000000894d */ /* 0x000fea0003800000 */
[----:B------:R-:W0:Y:S01]  /*0040*/  S2R R5, SR_TID.X ;  /* 0x0000000000057919 */ /* 0x000e220000002100 */
[----:B------:R-:W1:Y:S01]  /*0050*/  S2UR UR5, SR_CgaCtaId ;  /* 0x00000000000579c3 */ /* 0x000e620000008800 */
[----:B------:R-:W0:Y:S01]  /*0060*/  LDCU UR8, c[0x0][0x360] ;  /* 0x00006c00ff0877ac */ /* 0x000e220008000800 */
[----:B------:R-:W-:Y:S01]  /*0070*/  SHF.R.S32.HI R2, RZ, 0x1f, R3 ;  /* 0x0000001fff027819 */ /* 0x000fe20000011403 */
[----:B------:R-:W0:Y:S01]  /*0080*/  S2R R8, SR_CTAID.X ;  /* 0x0000000000087919 */ /* 0x000e220000002500 */
[----:B------:R-:W-:Y:S01]  /*0090*/  MOV R4, 0x1 ;  /* 0x0000000100047802 */ /* 0x000fe20000000f00 */
[----:B------:R-:W-:Y:S01]  /*00a0*/  UMOV UR4, 0x400 ;  /* 0x0000040000047882 */ /* 0x000fe20000000000 */
[----:B------:R-:W-:Y:S01]  /*00b0*/  LEA.HI R3, R2, R3, RZ, 0x5 ;  /* 0x0000000302037211 */ /* 0x000fe200078f28ff */
[----:B------:R-:W-:Y:S01]  /*00c0*/  HFMA2 R2, -RZ, RZ, 0, 0 ;  /* 0x00000000ff027431 */ /* 0x000fe200000001ff */
[----:B------:R-:W2:Y:S01]  /*00d0*/  LDC R0, c[0x0][0x398] ;  /* 0x0000e600ff007b82 */ /* 0x000ea20000000800 */
[----:B------:R-:W3:Y:S01]  /*00e0*/  LDCU.64 UR6, c[0x0][0x358] ;  /* 0x00006b00ff0677ac */ /* 0x000ee20008000a00 */
[----:B------:R-:W-:-:S04]  /*00f0*/  SHF.R.S32.HI R6, RZ, 0x5, R3 ;  /* 0x00000005ff067819 */ /* 0x000fc80000011403 */
[----:B------:R-:W-:Y:S02]  /*0100*/  IADD3 R6, PT, PT, -R6, RZ, RZ ;  /* 0x000000ff06067210 */ /* 0x000fe40007ffe1ff */
[----:B------:R-:W4:Y:S08]  /*0110*/  LDC.64 R16, c[0x0][0x380] ;  /* 0x0000e000ff107b82 */ /* 0x000f300000000a00 */
[----:B------:R-:W2:Y:S01]  /*0120*/  LDC.64 R18, c[0x0][0x388] ;  /* 0x0000e200ff127b82 */ /* 0x000ea20000000a00 */
[----:B-1----:R-:W-:-:S07]  /*0130*/  ULEA UR4, UR5, UR4, 0x18 ;  /* 0x0000000405047291 */ /* 0x002fce000f8ec0ff */
[----:B------:R-:W1:Y:S01]  /*0140*/  LDC.64 R20, c[0x0][0x390] ;  /* 0x0000e400ff147b82 */ /* 0x000e620000000a00 */
[----:B0-----:R-:W-:Y:S01]  /*0150*/  IMAD R3, R8, UR8, R5 ;  /* 0x0000000808037c24 */ /* 0x001fe2000f8e0205 */
[----:B---3--:R-:W-:-:S07]  /*0160*/  LEA R5, R5, UR4, 0x2 ;  /* 0x0000000405057c11 */ /* 0x008fce000f8e10ff */
.L_x_5:
[----:B0---4-:R-:W-:-:S05]  /*0170*/  IMAD.WIDE R10, R3, 0x4, R16 ;  /* 0x00000004030a7825 */ /* 0x011fca00078e0210 */
[----:B------:R-:W3:Y:S01]  /*0180*/  LDG.E R7, desc[UR6][R10.64] ;  /* 0x000000060a077981 */ /* 0x000ee2000c1e1900 */
[----:B--2---:R-:W-:-:S05]  /*0190*/  IMAD.WIDE R26, R0, 0x4, R10 ;  /* 0x00000004001a7825 */ /* 0x004fca00078e020a */
[----:B------:R-:W2:Y:S01]  /*01a0*/  LDG.E R25, desc[UR6][R26.64] ;  /* 0x000000061a197981 */ /* 0x000ea2000c1e1900 */
[----:B------:R-:W-:-:S05]  /*01b0*/  IMAD.WIDE R8, R0, 0x4, R26 ;  /* 0x0000000400087825 */ /* 0x000fca00078e021a */
[----:B------:R-:W4:Y:S01]  /*01c0*/  LDG.E R15, desc[UR6][R8.64] ;  /* 0x00000006080f7981 */ /* 0x000f22000c1e1900 */
[----:B------:R-:W-:-:S05]  /*01d0*/  IMAD.WIDE R12, R0, 0x4, R8 ;  /* 0x00000004000c7825 */ /* 0x000fca00078e0208 */
[----:B------:R-:W5:Y:S01]  /*01e0*/  LDG.E R24, desc[UR6][R12.64] ;  /* 0x000000060c187981 */ /* 0x000f62000c1e1900 */
[----:B------:R-:W-:-:S05]  /*01f0*/  IMAD.WIDE R22, R0, 0x4, R12 ;  /* 0x0000000400167825 */ /* 0x000fca00078e020c */
[----:B------:R0:W5:Y:S02]  /*0200*/  LDG.E R8, desc[UR6][R22.64] ;  /* 0x0000000616087981 */ /* 0x000164000c1e1900 */
[----:B0-----:R-:W-:-:S05]  /*0210*/  IMAD.WIDE R22, R0, 0x4, R22 ;  /* 0x0000000400167825 */ /* 0x001fca00078e0216 */
[----:B------:R-:W5:Y:S01]  /*0220*/  LDG.E R12, desc[UR6][R22.64] ;  /* 0x00000006160c7981 */ /* 0x000f62000c1e1900 */
[----:B------:R-:W-:-:S05]  /*0230*/  IMAD.WIDE R28, R0, 0x4, R22 ;  /* 0x00000004001c7825 */ /* 0x000fca00078e0216 */
[----:B------:R-:W5:Y:S01]  /*0240*/  LDG.E R14, desc[UR6][R28.64] ;  /* 0x000000061c0e7981 */ /* 0x000f62000c1e1900 */
[----:B------:R-:W-:-:S05]  /*0250*/  IMAD.WIDE R26, R0, 0x4, R28 ;  /* 0x00000004001a7825 */ /* 0x000fca00078e021c */
[----:B------:R0:W5:Y:S02]  /*0260*/  LDG.E R28, desc[UR6][R26.64] ;  /* 0x000000061a1c7981 */ /* 0x000164000c1e1900 */
[----:B0-----:R-:W-:-:S05]  /*0270*/  IMAD.WIDE R26, R0, 0x4, R26 ;  /* 0x00000004001a7825 */ /* 0x001fca00078e021a */
[----:B------:R0:W5:Y:S02]  /*0280*/  LDG.E R10, desc[UR6][R26.64] ;  /* 0x000000061a0a7981 */ /* 0x000164000c1e1900 */
[----:B0-----:R-:W-:-:S05]  /*0290*/  IMAD.WIDE R26, R0, 0x4, R26 ;  /* 0x00000004001a7825 */ /* 0x001fca00078e021a */
[----:B------:R-:W5:Y:S01]  /*02a0*/  LDG.E R9, desc[UR6][R26.64] ;  /* 0x000000061a097981 */ /* 0x000f62000c1e1900 */
[----:B------:R-:W-:-:S05]  /*02b0*/  IMAD.WIDE R22, R0, 0x4, R26 ;  /* 0x0000000400167825 */ /* 0x000fca00078e021a */
[----:B------:R0:W5:Y:S02]  /*02c0*/  LDG.E R11, desc[UR6][R22.64] ;  /* 0x00000006160b7981 */ /* 0x000164000c1e1900 */
[----:B0-----:R-:W-:-:S05]  /*02d0*/  IMAD.WIDE R22, R0, 0x4, R22 ;  /* 0x0000000400167825 */ /* 0x001fca00078e0216 */
[----:B------:R0:W5:Y:S02]  /*02e0*/  LDG.E R13, desc[UR6][R22.64] ;  /* 0x00000006160d7981 */ /* 0x000164000c1e1900 */
[----:B0-----:R-:W-:-:S04]  /*02f0*/  IMAD.WIDE R22, R0, 0x4, R22 ;  /* 0x0000000400167825 */ /* 0x001fc800078e0216 */
[----:B------:R-:W-:-:S05]  /*0300*/  IMAD.WIDE R26, R0, 0x4, R22 ;  /* 0x00000004001a7825 */ /* 0x000fca00078e0216 */
[----:B------:R0:W5:Y:S02]  /*0310*/  LDG.E R29, desc[UR6][R26.64] ;  /* 0x000000061a1d7981 */ /* 0x000164000c1e1900 */
[C---:B0-----:R-:W-:Y:S02]  /*0320*/  IMAD.WIDE R26, R0.reuse, 0x4, R26 ;  /* 0x00000004001a7825 */ /* 0x041fe400078e021a */
[----:B---3--:R0:W-:Y:S04]  /*0330*/  STS [R5], R7 ;  /* 0x0000000705007388 */ /* 0x0081e80000000800 */
[----:B0-----:R0:W3:Y:S04]  /*0340*/  LDG.E R7, desc[UR6][R22.64] ;  /* 0x0000000616077981 */ /* 0x0010e8000c1e1900 */
[----:B--2---:R2:W-:Y:S01]  /*0350*/  STS [R5+0x84], R25 ;  /* 0x0000841905007388 */ /* 0x0045e20000000800 */
[----:B0-----:R-:W-:-:S03]  /*0360*/  IMAD.WIDE R22, R0, 0x4, R26 ;  /* 0x0000000400167825 */ /* 0x001fc600078e021a */
[----:B--2---:R-:W2:Y:S04]  /*0370*/  LDG.E R25, desc[UR6][R26.64] ;  /* 0x000000061a197981 */ /* 0x004ea8000c1e1900 */
[----:B----4-:R0:W-:Y:S04]  /*0380*/  STS [R5+0x108], R15 ;  /* 0x0001080f05007388 */ /* 0x0101e80000000800 */
[----:B------:R4:W2:Y:S02]  /*0390*/  LDG.E R27, desc[UR6][R22.64] ;  /* 0x00000006161b7981 */ /* 0x0008a4000c1e1900 */
[----:B----4-:R-:W-:-:S05]  /*03a0*/  IMAD.WIDE R22, R0, 0x4, R22 ;  /* 0x0000000400167825 */ /* 0x010fca00078e0216 */
[----:B0-----:R0:W4:Y:S04]  /*03b0*/  LDG.E R15, desc[UR6][R22.64] ;  /* 0x00000006160f7981 */ /* 0x001128000c1e1900 */
[----:B-----5:R5:W-:Y:S01]  /*03c0*/  STS [R5+0x18c], R24 ;  /* 0x00018c1805007388 */ /* 0x020be20000000800 */
[----:B0-----:R-:W-:-:S05]  /*03d0*/  IMAD.WIDE R22, R0, 0x4, R22 ;  /* 0x0000000400167825 */ /* 0x001fca00078e0216 */
[----:B-----5:R0:W5:Y:S02]  /*03e0*/  LDG.E R24, desc[UR6][R22.64] ;  /* 0x0000000616187981 */ /* 0x020164000c1e1900 */
[----:B0-----:R-:W-:-:S05]  /*03f0*/  IMAD.WIDE R22, R0, 0x4, R22 ;  /* 0x0000000400167825 */ /* 0x001fca00078e0216 */
[----:B------:R0:W5:Y:S04]  /*0400*/  LDG.E R26, desc[UR6][R22.64] ;  /* 0x00000006161a7981 */ /* 0x000168000c1e1900 */
[----:B------:R1:W-:Y:S01]  /*0410*/  STS [R5+0x210], R8 ;  /* 0x0002100805007388 */ /* 0x0003e20000000800 */
[----:B0-----:R-:W-:-:S05]  /*0420*/  IMAD.WIDE R22, R0, 0x4, R22 ;  /* 0x0000000400167825 */ /* 0x001fca00078e0216 */
[----:B-1----:R0:W5:Y:S04]  /*0430*/  LDG.E R8, desc[UR6][R22.64] ;  /* 0x0000000616087981 */ /* 0x002168000c1e1900 */
        /* <DEDUP_REMOVED lines=11> */
[----:B-1----:R0:W5:Y:S02]  /*04f0*/  LDG.E R28, desc[UR6][R22.64] ;  /* 0x00000006161c7981 */ /* 0x002164000c1e1900 */
[C---:B0-----:R-:W-:Y:S02]  /*0500*/  IMAD.WIDE R22, R0.reuse, 0x4, R22 ;  /* 0x0000000400167825 */ /* 0x041fe400078e0216 */
[----:B------:R-:W-:Y:S04]  /*0510*/  STS [R5+0x4a4], R9 ;  /* 0x0004a40905007388 */ /* 0x000fe80000000800 */
[----:B------:R-:W-:Y:S04]  /*0520*/  STS [R5+0x528], R11 ;  /* 0x0005280b05007388 */ /* 0x000fe80000000800 */
[----:B------:R-:W-:Y:S04]  /*0530*/  STS [R5+0x5ac], R13 ;  /* 0x0005ac0d05007388 */ /* 0x000fe80000000800 */
[----:B------:R-:W-:Y:S04]  /*0540*/  STS [R5+0x6b4], R29 ;  /* 0x0006b41d05007388 */ /* 0x000fe80000000800 */
[----:B---3--:R0:W-:Y:S04]  /*0550*/  STS [R5+0x630], R7 ;  /* 0x0006300705007388 */ /* 0x0081e80000000800 */
[----:B0-----:R0:W3:Y:S02]  /*0560*/  LDG.E R7, desc[UR6][R22.64] ;  /* 0x0000000616077981 */ /* 0x0010e4000c1e1900 */
[----:B0-----:R-:W-:-:S05]  /*0570*/  IMAD.WIDE R22, R0, 0x4, R22 ;  /* 0x0000000400167825 */ /* 0x001fca00078e0216 */
[----:B------:R0:W3:Y:S02]  /*0580*/  LDG.E R9, desc[UR6][R22.64] ;  /* 0x0000000616097981 */ /* 0x0000e4000c1e1900 */
[----:B0-----:R-:W-:-:S05]  /*0590*/  IMAD.WIDE R22, R0, 0x4, R22 ;  /* 0x0000000400167825 */ /* 0x001fca00078e0216 */
[----:B------:R0:W3:Y:S02]  /*05a0*/  LDG.E R11, desc[UR6][R22.64] ;  /* 0x00000006160b7981 */ /* 0x0000e4000c1e1900 */
[----:B0-----:R-:W-:-:S05]  /*05b0*/  IMAD.WIDE R22, R0, 0x4, R22 ;  /* 0x0000000400167825 */ /* 0x001fca00078e0216 */
[----:B------:R0:W3:Y:S04]  /*05c0*/  LDG.E R13, desc[UR6][R22.64] ;  /* 0x00000006160d7981 */ /* 0x0000e8000c1e1900 */
[----:B----4-:R1:W-:Y:S01]  /*05d0*/  STS [R5+0x840], R15 ;  /* 0x0008400f05007388 */ /* 0x0103e20000000800 */
[----:B0-----:R-:W-:-:S05]  /*05e0*/  IMAD.WIDE R22, R0, 0x4, R22 ;  /* 0x0000000400167825 */ /* 0x001fca00078e0216 */
[----:B-1----:R0:W4:Y:S04]  /*05f0*/  LDG.E R15, desc[UR6][R22.64] ;  /* 0x00000006160f7981 */ /* 0x002128000c1e1900 */
[----:B--2---:R-:W-:Y:S01]  /*0600*/  STS [R5+0x738], R25 ;  /* 0x0007381905007388 */ /* 0x004fe20000000800 */
[----:B0-----:R-:W-:-:S03]  /*0610*/  IMAD.WIDE R22, R0, 0x4, R22 ;  /* 0x0000000400167825 */ /* 0x001fc600078e0216 */
[----:B-----5:R0:W-:Y:S04]  /*0620*/  STS [R5+0x8c4], R24 ;  /* 0x0008c41805007388 */ /* 0x0201e80000000800 */
[----:B------:R-:W-:Y:S04]  /*0630*/  STS [R5+0x7bc], R27 ;  /* 0x0007bc1b05007388 */ /* 0x000fe80000000800 */
[----:B------:R1:W-:Y:S01]  /*0640*/  STS [R5+0x948], R26 ;  /* 0x0009481a05007388 */ /* 0x0003e20000000800 */
[----:B0-----:R-:W-:-:S03]  /*0650*/  IMAD.WIDE R24, R0, 0x4, R22 ;  /* 0x0000000400187825 */ /* 0x001fc600078e0216 */
[----:B------:R-:W2:Y:S01]  /*0660*/  LDG.E R29, desc[UR6][R22.64] ;  /* 0x00000006161d7981 */ /* 0x000ea2000c1e1900 */
[----:B-1----:R-:W-:-:S03]  /*0670*/  IMAD.WIDE R26, R0, 0x4, R24 ;  /* 0x00000004001a7825 */ /* 0x002fc600078e0218 */
[----:B------:R-:W5:Y:S04]  /*0680*/  LDG.E R22, desc[UR6][R24.64] ;  /* 0x0000000618167981 */ /* 0x000f68000c1e1900 */
[----:B------:R-:W5:Y:S04]  /*0690*/  LDG.E R27, desc[UR6][R26.64] ;  /* 0x000000061a1b7981 */ /* 0x000f68000c1e1900 */
[----:B------:R-:W-:Y:S04]  /*06a0*/  STS [R5+0x9cc], R8 ;  /* 0x0009cc0805007388 */ /* 0x000fe80000000800 */
[----:B------:R-:W-:Y:S04]  /*06b0*/  STS [R5+0xa50], R10 ;  /* 0x000a500a05007388 */ /* 0x000fe80000000800 */
[----:B------:R-:W-:Y:S04]  /*06c0*/  STS [R5+0xad4], R12 ;  /* 0x000ad40c05007388 */ /* 0x000fe80000000800 */
[----:B------:R-:W-:Y:S04]  /*06d0*/  STS [R5+0xb58], R14 ;  /* 0x000b580e05007388 */ /* 0x000fe80000000800 */
[----:B------:R-:W-:Y:S01]  /*06e0*/  STS [R5+0xbdc], R28 ;  /* 0x000bdc1c05007388 */ /* 0x000fe20000000800 */
[----:B------:R-:W-:-:S02]  /*06f0*/  VOTEU.ANY UR4, UPT, PT ;  /* 0x0000000000047886 */ /* 0x000fc400038e0100 */
[----:B------:R-:W-:Y:S01]  /*0700*/  UFLO.U32 UR4, UR4 ;  /* 0x00000004000472bd */ /* 0x000fe200080e0000 */
[----:B---3--:R-:W-:Y:S04]  /*0710*/  STS [R5+0xc60], R7 ;  /* 0x000c600705007388 */ /* 0x008fe80000000800 */
[----:B------:R0:W-:Y:S04]  /*0720*/  STS [R5+0xce4], R9 ;  /* 0x000ce40905007388 */ /* 0x0001e80000000800 */
[----:B------:R-:W-:Y:S04]  /*0730*/  STS [R5+0xd68], R11 ;  /* 0x000d680b05007388 */ /* 0x000fe80000000800 */
[----:B------:R-:W-:Y:S04]  /*0740*/  STS [R5+0xdec], R13 ;  /* 0x000dec0d05007388 */ /* 0x000fe80000000800 */
[----:B----4-:R-:W-:Y:S04]  /*0750*/  STS [R5+0xe70], R15 ;  /* 0x000e700f05007388 */ /* 0x010fe80000000800 */
[----:B--2---:R-:W-:Y:S04]  /*0760*/  STS [R5+0xef4], R29 ;  /* 0x000ef41d05007388 */ /* 0x004fe80000000800 */
[----:B-----5:R-:W-:Y:S04]  /*0770*/  STS [R5+0xf78], R22 ;  /* 0x000f781605007388 */ /* 0x020fe80000000800 */
[----:B------:R-:W-:Y:S01]  /*0780*/  STS [R5+0xffc], R27 ;  /* 0x000ffc1b05007388 */ /* 0x000fe20000000800 */
[----:B------:R-:W-:Y:S06]  /*0790*/  BAR.SYNC.DEFER_BLOCKING 0x0 ;  /* 0x0000000000007b1d */ /* 0x000fec0000010000 */
[----:B------:R-:W1:Y:S04]  /*07a0*/  LDS R23, [R5] ;  /* 0x0000000005177984 */ /* 0x000e680000000800 */
[----:B------:R-:W2:Y:S04]  /*07b0*/  LDS R25, [R5+0x84] ;  /* 0x0000840005197984 */ /* 0x000ea80000000800 */
[----:B------:R-:W3:Y:S04]  /*07c0*/  LDS R8, [R5+0x108] ;  /* 0x0001080005087984 */ /* 0x000ee80000000800 */
[----:B------:R-:W4:Y:S04]  /*07d0*/  LDS R24, [R5+0x18c] ;  /* 0x00018c0005187984 */ /* 0x000f280000000800 */
[----:B------:R-:W5:Y:S01]  /*07e0*/  LDS R13, [R5+0x210] ;  /* 0x00021000050d7984 */ /* 0x000f620000000800 */
[----:B0-----:R-:W0:Y:S03]  /*07f0*/  S2R R9, SR_LANEID ;  /* 0x0000000000097919 */ /* 0x001e260000000000 */
[----:B------:R-:W5:Y:S04]  /*0800*/  LDS R12, [R5+0x294] ;  /* 0x00029400050c7984 */ /* 0x000f680000000800 */
[----:B------:R-:W5:Y:S04]  /*0810*/  LDS R28, [R5+0x318] ;  /* 0x00031800051c7984 */ /* 0x000f680000000800 */
[----:B------:R-:W5:Y:S04]  /*0820*/  LDS R7, [R5+0x39c] ;  /* 0x00039c0005077984 */ /* 0x000f680000000800 */
[----:B------:R-:W5:Y:S01]  /*0830*/  LDS R22, [R5+0x420] ;  /* 0x0004200005167984 */ /* 0x000f620000000800 */
[----:B-1----:R-:W-:-:S03]  /*0840*/  IADD3 R26, PT, PT, R23, R2, RZ ;  /* 0x00000002171a7210 */ /* 0x002fc60007ffe0ff */
[----:B------:R-:W1:Y:S01]  /*0850*/  LDS R2, [R5+0x4a4] ;  /* 0x0004a40005027984 */ /* 0x000e620000000800 */
[----:B------:R-:W5:Y:S01]  /*0860*/  REDUX.SUM UR5, R26 ;  /* 0x000000001a0573c4 */ /* 0x000f62000000c000 */
[----:B--2---:R-:W-:-:S04]  /*0870*/  IADD3 R25, PT, PT, R26, R25, RZ ;  /* 0x000000191a197210 */ /* 0x004fc80007ffe0ff */
[----:B---3--:R-:W-:-:S03]  /*0880*/  IADD3 R23, PT, PT, R25, R8, RZ ;  /* 0x0000000819177210 */ /* 0x008fc60007ffe0ff */
[----:B------:R-:W2:Y:S01]  /*0890*/  REDUX.SUM UR8, R25 ;  /* 0x00000000190873c4 */ /* 0x000ea2000000c000 */
[----:B----4-:R-:W-:Y:S02]  /*08a0*/  IADD3 R24, PT, PT, R23, R24, RZ ;  /* 0x0000001817187210 */ /* 0x010fe40007ffe0ff */
[----:B0-----:R-:W-:Y:S02]  /*08b0*/  ISETP.EQ.U32.AND P0, PT, R9, UR4, PT ;  /* 0x0000000409007c0c */ /* 0x001fe4000bf02070 */
[----:B-----5:R-:W-:-:S03]  /*08c0*/  IADD3 R13, PT, PT, R24, R13, RZ ;  /* 0x0000000d180d7210 */ /* 0x020fc60007ffe0ff */
[----:B------:R-:W0:Y:S01]  /*08d0*/  REDUX.SUM UR9, R23 ;  /* 0x00000000170973c4 */ /* 0x000e22000000c000 */
[----:B------:R-:W-:-:S07]  /*08e0*/  IMAD.WIDE R8, R3, 0x4, R18 ;  /* 0x0000000403087825 */ /* 0x000fce00078e0212 */
[----:B------:R-:W3:Y:S01]  /*08f0*/  REDUX.SUM UR4, R24 ;  /* 0x00000000180473c4 */ /* 0x000ee2000000c000 */
[----:B------:R-:W-:Y:S01]  /*0900*/  MOV R27, UR5 ;  /* 0x00000005001b7c02 */ /* 0x000fe20008000f00 */
[----:B------:R-:W-:Y:S01]  /*0910*/  IMAD.WIDE R10, R0, 0x4, R8 ;  /* 0x00000004000a7825 */ /* 0x000fe200078e0208 */
[----:B------:R-:W-:-:S05]  /*0920*/  IADD3 R15, PT, PT, R4, -0x1, RZ ;  /* 0xffffffff040f7810 */ /* 0x000fca0007ffe0ff */
[----:B------:R-:W4:Y:S01]  /*0930*/  REDUX.SUM UR5, R13 ;  /* 0x000000000d0573c4 */ /* 0x000f22000000c000 */
[----:B------:R-:W-:Y:S01]  /*0940*/  IMAD.WIDE.U32 R14, R15, 0x4, R20 ;  /* 0x000000040f0e7825 */ /* 0x000fe200078e0014 */
[----:B------:R5:W-:Y:S01]  /*0950*/  STG.E desc[UR6][R8.64], R26 ;  /* 0x0000001a08007986 */ /* 0x000be2000c101906 */
[----:B------:R-:W-:-:S03]  /*0960*/  IADD3 R29, PT, PT, R13, R12, RZ ;  /* 0x0000000c0d1d7210 */ /* 0x000fc60007ffe0ff */
[----:B------:R2:W-:Y:S04]  /*0970*/  @P0 REDG.E.ADD.STRONG.GPU desc[UR6][R14.64], R27 ;  /* 0x0000001b0e00098e */ /* 0x0005e8000c12e106 */
[----:B------:R-:W1:Y:S01]  /*0980*/  LDS R12, [R5+0x528] ;  /* 0x00052800050c7984 */ /* 0x000e620000000800 */
[----:B-----5:R-:W-:-:S03]  /*0990*/  IMAD.WIDE R8, R0, 0x4, R10 ;  /* 0x0000000400087825 */ /* 0x020fc600078e020a */
[----:B------:R5:W-:Y:S01]  /*09a0*/  STG.E desc[UR6][R10.64], R25 ;  /* 0x000000190a007986 */ /* 0x000be2000c101906 */
[----:B--2---:R-:W-:Y:S01]  /*09b0*/  IMAD.U32 R27, RZ, RZ, UR8 ;  /* 0x00000008ff1b7e24 */ /* 0x004fe2000f8e00ff */
[----:B------:R-:W2:Y:S02]  /*09c0*/  REDUX.SUM UR8, R29 ;  /* 0x000000001d0873c4 */ /* 0x000ea4000000c000 */
[----:B------:R0:W-:Y:S01]  /*09d0*/  STS [R5], R26 ;  /* 0x0000001a05007388 */ /* 0x0001e20000000800 */
[----:B------:R-:W-:-:S03]  /*09e0*/  IADD3 R28, PT, PT, R29, R28, RZ ;  /* 0x0000001c1d1c7210 */ /* 0x000fc60007ffe0ff */
[----:B------:R-:W-:Y:S01]  /*09f0*/  @P0 REDG.E.ADD.STRONG.GPU desc[UR6][R14.64+0x4], R27 ;  /* 0x0000041b0e00098e */ /* 0x000fe2000c12e106 */
[----:B-----5:R-:W-:-:S03]  /*0a00*/  IMAD.WIDE R10, R0, 0x4, R8 ;  /* 0x00000004000a7825 */ /* 0x020fc600078e0208 */
[----:B------:R3:W-:Y:S01]  /*0a10*/  STS [R5+0x84], R25 ;  /* 0x0000841905007388 */ /* 0x0007e20000000800 */
[----:B0-----:R-:W-:-:S03]  /*0a20*/  MOV R26, UR9 ;  /* 0x00000009001a7c02 */ /* 0x001fc60008000f00 */
[----:B------:R-:W0:Y:S04]  /*0a30*/  LDS R27, [R5+0x5ac] ;  /* 0x0005ac00051b7984 */ /* 0x000e280000000800 */
[----:B------:R5:W-:Y:S01]  /*0a40*/  STG.E desc[UR6][R8.64], R23 ;  /* 0x0000001708007986 */ /* 0x000be2000c101906 */
[----:B---3--:R-:W-:Y:S01]  /*0a50*/  MOV R25, UR4 ;  /* 0x0000000400197c02 */ /* 0x008fe20008000f00 */
[----:B------:R-:W3:Y:S02]  /*0a60*/  REDUX.SUM UR4, R28 ;  /* 0x000000001c0473c4 */ /* 0x000ee4000000c000 */
[----:B------:R4:W-:Y:S01]  /*0a70*/  STS [R5+0x108], R23 ;  /* 0x0001081705007388 */ /* 0x0009e20000000800 */
[----:B------:R-:W-:-:S03]  /*0a80*/  IADD3 R7, PT, PT, R28, R7, RZ ;  /* 0x000000071c077210 */ /* 0x000fc60007ffe0ff */
[----:B------:R-:W-:Y:S01]  /*0a90*/  @P0 REDG.E.ADD.STRONG.GPU desc[UR6][R14.64+0x8], R26 ;  /* 0x0000081a0e00098e */ /* 0x000fe2000c12e106 */
[----:B-----5:R-:W-:-:S03]  /*0aa0*/  IMAD.WIDE R8, R0, 0x4, R10 ;  /* 0x0000000400087825 */ /* 0x020fc600078e020a */
[----:B------:R-:W5:Y:S01]  /*0ab0*/  LDS R26, [R5+0x630] ;  /* 0x00063000051a7984 */ /* 0x000f620000000800 */
[----:B----4-:R-:W-:-:S03]  /*0ac0*/  MOV R23, UR5 ;  /* 0x0000000500177c02 */ /* 0x010fc60008000f00 */
[----:B------:R4:W-:Y:S04]  /*0ad0*/  STG.E desc[UR6][R10.64], R24 ;  /* 0x000000180a007986 */ /* 0x0009e8000c101906 */
[----:B------:R-:W-:Y:S04]  /*0ae0*/  @P0 REDG.E.ADD.STRONG.GPU desc[UR6][R14.64+0xc], R25 ;  /* 0x00000c190e00098e */ /* 0x000fe8000c12e106 */
[----:B------:R-:W-:Y:S04]  /*0af0*/  STG.E desc[UR6][R8.64], R13 ;  /* 0x0000000d08007986 */ /* 0x000fe8000c101906 */
[----:B------:R2:W-:Y:S01]  /*0b00*/  @P0 REDG.E.ADD.STRONG.GPU desc[UR6][R14.64+0x10], R23 ;  /* 0x000010170e00098e */ /* 0x0005e2000c12e106 */
[----:B------:R-:W5:Y:S01]  /*0b10*/  REDUX.SUM UR5, R7 ;  /* 0x00000000070573c4 */ /* 0x000f62000000c000 */
[----:B----4-:R-:W-:Y:S01]  /*0b20*/  IMAD.WIDE R10, R0, 0x4, R8 ;  /* 0x00000004000a7825 */ /* 0x010fe200078e0208 */
[----:B--2---:R-:W-:-:S02]  /*0b30*/  IADD3 R23, PT, PT, R7, R22, RZ ;  /* 0x0000001607177210 */ /* 0x004fc40007ffe0ff */
[----:B------:R-:W2:Y:S01]  /*0b40*/  LDS R22, [R5+0x6b4] ;  /* 0x0006b40005167984 */ /* 0x000ea20000000800 */
[----:B------:R-:W-:-:S03]  /*0b50*/  MOV R9, UR8 ;  /* 0x0000000800097c02 */ /* 0x000fc60008000f00 */
[----:B------:R1:W-:Y:S01]  /*0b60*/  STS [R5+0x210], R13 ;  /* 0x0002100d05007388 */ /* 0x0003e20000000800 */
[----:B------:R-:W4:Y:S03]  /*0b70*/  REDUX.SUM UR8, R23 ;  /* 0x00000000170873c4 */ /* 0x000f26000000c000 */
[----:B------:R3:W-:Y:S01]  /*0b80*/  STS [R5+0x18c], R24 ;  /* 0x00018c1805007388 */ /* 0x0007e20000000800 */
[----:B-1----:R-:W-:-:S03]  /*0b90*/  IMAD.IADD R13, R23, 0x1, R2 ;  /* 0x00000001170d7824 */ /* 0x002fc600078e0202 */
[----:B------:R-:W1:Y:S01]  /*0ba0*/  LDS R2, [R5+0x738] ;  /* 0x0007380005027984 */ /* 0x000e620000000800 */
[----:B---3--:R-:W-:-:S03]  /*0bb0*/  IMAD.WIDE R24, R0, 0x4, R10 ;  /* 0x0000000400187825 */ /* 0x008fc600078e020a */
[----:B------:R3:W-:Y:S01]  /*0bc0*/  STG.E desc[UR6][R10.64], R29 ;  /* 0x0000001d0a007986 */ /* 0x0007e2000c101906 */
[----:B------:R-:W-:-:S03]  /*0bd0*/  IADD3 R12, PT, PT, R13, R12, RZ ;  /* 0x0000000c0d0c7210 */ /* 0x000fc60007ffe0ff */
[----:B------:R0:W-:Y:S01]  /*0be0*/  @P0 REDG.E.ADD.STRONG.GPU desc[UR6][R14.64+0x14], R9 ;  /* 0x000014090e00098e */ /* 0x0001e2000c12e106 */
[----:B---3--:R-:W-:Y:S01]  /*0bf0*/  MOV R11, UR4 ;  /* 0x00000004000b7c02 */ /* 0x008fe20008000f00 */
[----:B------:R-:W3:Y:S02]  /*0c00*/  REDUX.SUM UR4, R13 ;  /* 0x000000000d0473c4 */ /* 0x000ee4000000c000 */
[----:B------:R5:W-:Y:S01]  /*0c10*/  STG.E desc[UR6][R24.64], R28 ;  /* 0x0000001c18007986 */ /* 0x000be2000c101906 */
[----:B0-----:R-:W-:-:S03]  /*0c20*/  IMAD.WIDE R8, R0, 0x4, R24 ;  /* 0x0000000400087825 */ /* 0x001fc600078e0218 */
[----:B------:R-:W0:Y:S01]  /*0c30*/  LDS R24, [R5+0x7bc] ;  /* 0x0007bc0005187984 */ /* 0x000e220000000800 */
[----:B------:R-:W-:-:S03]  /*0c40*/  IADD3 R27, PT, PT, R12, R27, RZ ;  /* 0x0000001b0c1b7210 */ /* 0x000fc60007ffe0ff */
[----:B------:R4:W-:Y:S01]  /*0c50*/  @P0 REDG.E.ADD.STRONG.GPU desc[UR6][R14.64+0x18], R11 ;  /* 0x0000180b0e00098e */ /* 0x0009e2000c12e106 */
[----:B-----5:R-:W-:Y:S01]  /*0c60*/  MOV R25, UR5 ;  /* 0x0000000500197c02 */ /* 0x020fe20008000f00 */
[----:B------:R-:W5:Y:S02]  /*0c70*/  REDUX.SUM UR5, R12 ;  /* 0x000000000c0573c4 */ /* 0x000f64000000c000 */
[----:B------:R-:W-:Y:S04]  /*0c80*/  STS [R5+0x39c], R7 ;  /* 0x00039c0705007388 */ /* 0x000fe80000000800 */
[----:B------:R-:W-:Y:S04]  /*0c90*/  STG.E desc[UR6][R8.64], R7 ;  /* 0x0000000708007986 */ /* 0x000fe8000c101906 */
[----:B------:R-:W0:Y:S04]  /*0ca0*/  LDS R7, [R5+0x840] ;  /* 0x0008400005077984 */ /* 0x000e280000000800 */
[----:B------:R2:W-:Y:S01]  /*0cb0*/  STS [R5+0x294], R29 ;  /* 0x0002941d05007388 */ /* 0x0005e20000000800 */
[----:B----4-:R-:W-:-:S03]  /*0cc0*/  IMAD.WIDE R10, R0, 0x4, R8 ;  /* 0x00000004000a7825 */ /* 0x010fc600078e0208 */
[----:B------:R4:W-:Y:S04]  /*0cd0*/  STS [R5+0x318], R28 ;  /* 0x0003181c05007388 */ /* 0x0009e80000000800 */
[----:B------:R1:W-:Y:S01]  /*0ce0*/  @P0 REDG.E.ADD.STRONG.GPU desc[UR6][R14.64+0x1c], R25 ;  /* 0x00001c190e00098e */ /* 0x0003e2000c12e106 */
[----:B--2---:R-:W-:-:S03]  /*0cf0*/  IADD3 R29, PT, PT, R27, R26, RZ ;  /* 0x0000001a1b1d7210 */ /* 0x004fc60007ffe0ff */
[----:B------:R-:W2:Y:S01]  /*0d00*/  LDS R26, [R5+0x8c4] ;  /* 0x0008c400051a7984 */ /* 0x000ea20000000800 */
[----:B----4-:R-:W-:Y:S01]  /*0d10*/  MOV R28, UR8 ;  /* 0x00000008001c7c02 */ /* 0x010fe20008000f00 */
[----:B------:R-:W4:Y:S02]  /*0d20*/  REDUX.SUM UR8, R27 ;  /* 0x000000001b0873c4 */ /* 0x000f24000000c000 */
[----:B------:R-:W-:Y:S01]  /*0d30*/  STS [R5+0x420], R23 ;  /* 0x0004201705007388 */ /* 0x000fe20000000800 */
[C---:B------:R-:W-:Y:S01]  /*0d40*/  IMAD.WIDE R8, R0.reuse, 0x4, R10 ;  /* 0x0000000400087825 */ /* 0x040fe200078e020a */
[----:B-1----:R-:W-:Y:S02]  /*0d50*/  IADD3 R25, PT, PT, R29, R22, RZ ;  /* 0x000000161d197210 */ /* 0x002fe40007ffe0ff */
[----:B------:R3:W-:Y:S02]  /*0d60*/  STG.E desc[UR6][R10.64], R23 ;  /* 0x000000170a007986 */ /* 0x0007e4000c101906 */
[----:B------:R-:W1:Y:S02]  /*0d70*/  REDUX.SUM UR9, R29 ;  /* 0x000000001d0973c4 */ /* 0x000e64000000c000 */
[----:B------:R5:W-:Y:S04]  /*0d80*/  @P0 REDG.E.ADD.STRONG.GPU desc[UR6][R14.64+0x20], R28 ;  /* 0x0000201c0e00098e */ /* 0x000be8000c12e106 */
[----:B------:R-:W2:Y:S01]  /*0d90*/  LDS R22, [R5+0x948] ;  /* 0x0009480005167984 */ /* 0x000ea20000000800 */
[----:B---3--:R-:W-:Y:S01]  /*0da0*/  MOV R23, UR4 ;  /* 0x0000000400177c02 */ /* 0x008fe20008000f00 */
[----:B------:R-:W3:Y:S02]  /*0db0*/  REDUX.SUM UR4, R25 ;  /* 0x00000000190473c4 */ /* 0x000ee4000000c000 */
[----:B------:R-:W-:Y:S01]  /*0dc0*/  STG.E desc[UR6][R8.64], R13 ;  /* 0x0000000d08007986 */ /* 0x000fe2000c101906 */
[----:B------:R-:W-:-:S03]  /*0dd0*/  IMAD.WIDE R10, R0, 0x4, R8 ;  /* 0x00000004000a7825 */ /* 0x000fc600078e0208 */
[----:B------:R0:W-:Y:S01]  /*0de0*/  @P0 REDG.E.ADD.STRONG.GPU desc[UR6][R14.64+0x24], R23 ;  /* 0x000024170e00098e */ /* 0x0001e2000c12e106 */
[----:B-----5:R-:W-:Y:S02]  /*0df0*/  MOV R28, UR5 ;  /* 0x00000005001c7c02 */ /* 0x020fe40008000f00 */
[----:B0-----:R-:W-:Y:S01]  /*0e00*/  IADD3 R23, PT, PT, R25, R2, RZ ;  /* 0x0000000219177210 */ /* 0x001fe20007ffe0ff */
[----:B------:R-:W-:Y:S01]  /*0e10*/  IMAD.WIDE R8, R0, 0x4, R10 ;  /* 0x0000000400087825 */ /* 0x000fe200078e020a */
[----:B------:R-:W0:Y:S02]  /*0e20*/  LDS R2, [R5+0x9cc] ;  /* 0x0009cc0005027984 */ /* 0x000e240000000800 */
[----:B------:R-:W5:Y:S02]  /*0e30*/  REDUX.SUM UR5, R23 ;  /* 0x00000000170573c4 */ /* 0x000f64000000c000 */
[----:B------:R-:W-:Y:S04]  /*0e40*/  STS [R5+0x4a4], R13 ;  /* 0x0004a40d05007388 */ /* 0x000fe80000000800 */
[----:B------:R-:W-:Y:S04]  /*0e50*/  STS [R5+0x528], R12 ;  /* 0x0005280c05007388 */ /* 0x000fe80000000800 */
[----:B------:R4:W-:Y:S01]  /*0e60*/  STG.E desc[UR6][R10.64], R12 ;  /* 0x0000000c0a007986 */ /* 0x0009e2000c101906 */
[----:B------:R-:W-:-:S03]  /*0e70*/  IADD3 R24, PT, PT, R23, R24, RZ ;  /* 0x0000001817187210 */ /* 0x000fc60007ffe0ff */
[----:B------:R-:W-:Y:S04]  /*0e80*/  @P0 REDG.E.ADD.STRONG.GPU desc[UR6][R14.64+0x28], R28 ;  /* 0x0000281c0e00098e */ /* 0x000fe8000c12e106 */
[----:B------:R-:W0:Y:S01]  /*0e90*/  LDS R28, [R5+0xa50] ;  /* 0x000a5000051c7984 */ /* 0x000e220000000800 */
[----:B----4-:R-:W-:Y:S02]  /*0ea0*/  IMAD.U32 R11, RZ, RZ, UR8 ;  /* 0x00000008ff0b7e24 */ /* 0x010fe4000f8e00ff */
[----:B------:R-:W-:Y:S01]  /*0eb0*/  IMAD.WIDE R12, R0, 0x4, R8 ;  /* 0x00000004000c7825 */ /* 0x000fe200078e0208 */
[----:B------:R1:W-:Y:S01]  /*0ec0*/  STG.E desc[UR6][R8.64], R27 ;  /* 0x0000001b08007986 */ /* 0x0003e2000c101906 */
[----:B------:R-:W4:Y:S03]  /*0ed0*/  REDUX.SUM UR8, R24 ;  /* 0x00000000180873c4 */ /* 0x000f26000000c000 */
[----:B------:R3:W-:Y:S01]  /*0ee0*/  @P0 REDG.E.ADD.STRONG.GPU desc[UR6][R14.64+0x2c], R11 ;  /* 0x00002c0b0e00098e */ /* 0x0007e2000c12e106 */
[----:B------:R-:W-:-:S03]  /*0ef0*/  IADD3 R7, PT, PT, R24, R7, RZ ;  /* 0x0000000718077210 */ /* 0x000fc60007ffe0ff */
[----:B------:R2:W-:Y:S01]  /*0f00*/  STG.E desc[UR6][R12.64], R29 ;  /* 0x0000001d0c007986 */ /* 0x0005e2000c101906 */
[----:B-1----:R-:W-:-:S03]  /*0f10*/  MOV R9, UR9 ;  /* 0x0000000900097c02 */ /* 0x002fc60008000f00 */
[----:B------:R-:W-:Y:S01]  /*0f20*/  STS [R5+0x5ac], R27 ;  /* 0x0005ac1b05007388 */ /* 0x000fe20000000800 */
[----:B---3--:R-:W-:-:S03]  /*0f30*/  IMAD.WIDE R10, R0, 0x4, R12 ;  /* 0x00000004000a7825 */ /* 0x008fc600078e020c */
[----:B------:R-:W-:Y:S01]  /*0f40*/  @P0 REDG.E.ADD.STRONG.GPU desc[UR6][R14.64+0x30], R9 ;  /* 0x000030090e00098e */ /* 0x000fe2000c12e106 */
[----:B--2---:R-:W-:-:S03]  /*0f50*/  MOV R13, UR4 ;  /* 0x00000004000d7c02 */ /* 0x004fc60008000f00 */
[----:B------:R-:W1:Y:S04]  /*0f60*/  LDS R27, [R5+0xad4] ;  /* 0x000ad400051b7984 */ /* 0x000e680000000800 */
[----:B------:R-:W-:Y:S04]  /*0f70*/  STG.E desc[UR6][R10.64], R25 ;  /* 0x000000190a007986 */ /* 0x000fe8000c101906 */
[----:B------:R2:W-:Y:S01]  /*0f80*/  @P0 REDG.E.ADD.STRONG.GPU desc[UR6][R14.64+0x34], R13 ;  /* 0x0000340d0e00098e */ /* 0x0005e2000c12e106 */
[----:B------:R-:W3:Y:S03]  /*0f90*/  REDUX.SUM UR4, R7 ;  /* 0x00000000070473c4 */ /* 0x000ee6000000c000 */
[----:B------:R5:W-:Y:S04]  /*0fa0*/  STS [R5+0x6b4], R25 ;  /* 0x0006b41905007388 */ /* 0x000be80000000800 */
[----:B------:R-:W-:Y:S01]  /*0fb0*/  LDS R12, [R5+0xbdc] ;  /* 0x000bdc00050c7984 */ /* 0x000fe20000000800 */
[----:B--2---:R-:W-:-:S03]  /*0fc0*/  IADD3 R13, PT, PT, R7, R26, RZ ;  /* 0x0000001a070d7210 */ /* 0x004fc60007ffe0ff */
[----:B------:R-:W2:Y:S01]  /*0fd0*/  LDS R26, [R5+0xb58] ;  /* 0x000b5800051a7984 */ /* 0x000ea20000000800 */
[----:B-----5:R-:W-:Y:S01]  /*0fe0*/  MOV R25, UR5 ;  /* 0x0000000500197c02 */ /* 0x020fe20008000f00 */
[----:B------:R-:W5:Y:S01]  /*0ff0*/  REDUX.SUM UR5, R13 ;  /* 0x000000000d0573c4 */ /* 0x000f62000000c000 */
[C---:B------:R-:W-:Y:S01]  /*1000*/  IMAD.WIDE R8, R0.reuse, 0x4, R10 ;  /* 0x0000000400087825 */ /* 0x040fe200078e020a */
[----:B------:R4:W-:Y:S04]  /*1010*/  STS [R5+0x630], R29 ;  /* 0x0006301d05007388 */ /* 0x0009e80000000800 */
[----:B------:R-:W-:Y:S01]  /*1020*/  STS [R5+0x738], R23 ;  /* 0x0007381705007388 */ /* 0x000fe20000000800 */
[----:B------:R-:W-:-:S03]  /*1030*/  IMAD.WIDE R10, R0, 0x4, R8 ;  /* 0x00000004000a7825 */ /* 0x000fc600078e0208 */
[----:B------:R0:W-:Y:S01]  /*1040*/  STG.E desc[UR6][R8.64], R23 ;  /* 0x0000001708007986 */ /* 0x0001e2000c101906 */
[----:B----4-:R-:W-:-:S03]  /*1050*/  IADD3 R29, PT, PT, R13, R22, RZ ;  /* 0x000000160d1d7210 */ /* 0x010fc60007ffe0ff */
[----:B------:R-:W-:Y:S04]  /*1060*/  @P0 REDG.E.ADD.STRONG.GPU desc[UR6][R14.64+0x38], R25 ;  /* 0x000038190e00098e */ /* 0x000fe8000c12e106 */
[----:B------:R3:W-:Y:S01]  /*1070*/  STG.E desc[UR6][R10.64], R24 ;  /* 0x000000180a007986 */ /* 0x0007e2000c101906 */
[----:B0-----:R-:W-:Y:S01]  /*1080*/  MOV R23, UR8 ;  /* 0x0000000800177c02 */ /* 0x001fe20008000f00 */
[----:B------:R-:W0:Y:S01]  /*1090*/  REDUX.SUM UR8, R29 ;  /* 0x000000001d0873c4 */ /* 0x000e22000000c000 */
[----:B------:R-:W-:Y:S01]  /*10a0*/  IMAD.WIDE R8, R0, 0x4, R10 ;  /* 0x0000000400087825 */ /* 0x000fe200078e020a */
[----:B------:R-:W4:Y:S04]  /*10b0*/  LDS R22, [R5+0xc60] ;  /* 0x000c600005167984 */ /* 0x000f280000000800 */
[----:B------:R1:W-:Y:S01]  /*10c0*/  @P0 REDG.E.ADD.STRONG.GPU desc[UR6][R14.64+0x3c], R23 ;  /* 0x00003c170e00098e */ /* 0x0003e2000c12e106 */
[----:B---3--:R-:W-:-:S03]  /*10d0*/  IMAD.U32 R11, RZ, RZ, UR4 ;  /* 0x00000004ff0b7e24 */ /* 0x008fc6000f8e00ff */
[----:B------:R3:W-:Y:S04]  /*10e0*/  STS [R5+0x7bc], R24 ;  /* 0x0007bc1805007388 */ /* 0x0007e80000000800 */
[----:B------:R-:W-:Y:S01]  /*10f0*/  STS [R5+0x840], R7 ;  /* 0x0008400705007388 */ /* 0x000fe20000000800 */
[----:B-1----:R-:W-:-:S03]  /*1100*/  IADD3 R23, PT, PT, R29, R2, RZ ;  /* 0x000000021d177210 */ /* 0x002fc60007ffe0ff */
[----:B------:R1:W-:Y:S01]  /*1110*/  STG.E desc[UR6][R8.64], R7 ;  /* 0x0000000708007986 */ /* 0x0003e2000c101906 */
[----:B---3--:R-:W-:-:S03]  /*1120*/  IMAD.WIDE R24, R0, 0x4, R8 ;  /* 0x0000000400187825 */ /* 0x008fc600078e0208 */
[----:B------:R-:W3:Y:S01]  /*1130*/  LDS R2, [R5+0xce4] ;  /* 0x000ce40005027984 */ /* 0x000ee20000000800 */
[----:B------:R-:W4:Y:S03]  /*1140*/  REDUX.SUM UR4, R23 ;  /* 0x00000000170473c4 */ /* 0x000f26000000c000 */
[----:B------:R2:W-:Y:S01]  /*1150*/  @P0 REDG.E.ADD.STRONG.GPU desc[UR6][R14.64+0x40], R11 ;  /* 0x0000400b0e00098e */ /* 0x0005e2000c12e106 */
[----:B-1----:R-:W-:Y:S02]  /*1160*/  IADD3 R7, PT, PT, R23, R28, RZ ;  /* 0x0000001c17077210 */ /* 0x002fe40007ffe0ff */
[----:B-----5:R-:W-:Y:S01]  /*1170*/  MOV R28, UR5 ;  /* 0x00000005001c7c02 */ /* 0x020fe20008000f00 */
[----:B------:R0:W-:Y:S01]  /*1180*/  STG.E desc[UR6][R24.64], R13 ;  /* 0x0000000d18007986 */ /* 0x0001e2000c101906 */
[----:B------:R-:W-:-:S03]  /*1190*/  IADD3 R27, PT, PT, R7, R27, RZ ;  /* 0x0000001b071b7210 */ /* 0x000fc60007ffe0ff */
[----:B------:R-:W-:Y:S04]  /*11a0*/  @P0 REDG.E.ADD.STRONG.GPU desc[UR6][R14.64+0x44], R28 ;  /* 0x0000441c0e00098e */ /* 0x000fe8000c12e106 */
[----:B------:R-:W1:Y:S04]  /*11b0*/  LDS R28, [R5+0xd68] ;  /* 0x000d6800051c7984 */ /* 0x000e680000000800 */
[----:B------:R5:W-:Y:S01]  /*11c0*/  STS [R5+0x8c4], R13 ;  /* 0x0008c40d05007388 */ /* 0x000be20000000800 */
[----:B------:R-:W3:Y:S01]  /*11d0*/  REDUX.SUM UR5, R7 ;  /* 0x00000000070573c4 */ /* 0x000ee2000000c000 */
[----:B--2---:R-:W-:Y:S01]  /*11e0*/  IMAD.WIDE R10, R0, 0x4, R24 ;  /* 0x00000004000a7825 */ /* 0x004fe200078e0218 */
[----:B0-----:R-:W-:-:S02]  /*11f0*/  MOV R25, UR8 ;  /* 0x0000000800197c02 */ /* 0x001fc40008000f00 */
[----:B-----5:R-:W-:Y:S02]  /*1200*/  IADD3 R13, PT, PT, R27, R26, RZ ;  /* 0x0000001a1b0d7210 */ /* 0x020fe40007ffe0ff */
[----:B------:R-:W0:Y:S02]  /*1210*/  LDS R26, [R5+0xdec] ;  /* 0x000dec00051a7984 */ /* 0x000e240000000800 */
[----:B------:R-:W2:Y:S01]  /*1220*/  REDUX.SUM UR8, R27 ;  /* 0x000000001b0873c4 */ /* 0x000ea2000000c000 */
[----:B------:R-:W-:Y:S01]  /*1230*/  IMAD.WIDE R8, R0, 0x4, R10 ;  /* 0x0000000400087825 */ /* 0x000fe200078e020a */
[----:B------:R5:W-:Y:S04]  /*1240*/  STG.E desc[UR6][R10.64], R29 ;  /* 0x0000001d0a007986 */ /* 0x000be8000c101906 */
[----:B------:R4:W-:Y:S02]  /*1250*/  STS [R5+0x948], R29 ;  /* 0x0009481d05007388 */ /* 0x0009e40000000800 */
[----:B------:R-:W-:Y:S02]  /*1260*/  REDUX.SUM UR9, R13 ;  /* 0x000000000d0973c4 */ /* 0x000fe4000000c000 */
[----:B------:R-:W-:Y:S01]  /*1270*/  LDS R10, [R5+0xef4] ;  /* 0x000ef400050a7984 */ /* 0x000fe20000000800 */
[----:B-----5:R-:W-:-:S03]  /*1280*/  IADD3 R11, PT, PT, R13, R12, RZ ;  /* 0x0000000c0d0b7210 */ /* 0x020fc60007ffe0ff */
[----:B------:R5:W-:Y:S01]  /*1290*/  @P0 REDG.E.ADD.STRONG.GPU desc[UR6][R14.64+0x48], R25 ;  /* 0x000048190e00098e */ /* 0x000be2000c12e106 */
[----:B----4-:R-:W-:-:S03]  /*12a0*/  MOV R29, UR4 ;  /* 0x00000004001d7c02 */ /* 0x010fc60008000f00 */
[----:B------:R-:W4:Y:S01]  /*12b0*/  LDS R12, [R5+0xe70] ;  /* 0x000e7000050c7984 */ /* 0x000f220000000800 */
[----:B------:R-:W0:Y:S03]  /*12c0*/  REDUX.SUM UR4, R11 ;  /* 0x000000000b0473c4 */ /* 0x000e26000000c000 */
[----:B------:R3:W-:Y:S04]  /*12d0*/  STG.E desc[UR6][R8.64], R23 ;  /* 0x0000001708007986 */ /* 0x0007e8000c101906 */
[----:B------:R-:W-:Y:S01]  /*12e0*/  @P0 REDG.E.ADD.STRONG.GPU desc[UR6][R14.64+0x4c], R29 ;  /* 0x00004c1d0e00098e */ /* 0x000fe2000c12e106 */
[----:B-----5:R-:W-:-:S03]  /*12f0*/  IMAD.WIDE R24, R0, 0x4, R8 ;  /* 0x0000000400187825 */ /* 0x020fc600078e0208 */
[----:B------:R-:W5:Y:S01]  /*1300*/  LDS R29, [R5+0xf78] ;  /* 0x000f7800051d7984 */ /* 0x000f620000000800 */
[----:B---3--:R-:W-:-:S03]  /*1310*/  IADD3 R9, PT, PT, R11, R22, RZ ;  /* 0x000000160b097210 */ /* 0x008fc60007ffe0ff */
[----:B------:R-:W-:Y:S01]  /*1320*/  STS [R5+0xa50], R7 ;  /* 0x000a500705007388 */ /* 0x000fe20000000800 */
[----:B------:R-:W-:-:S03]  /*1330*/  MOV R8, UR5 ;  /* 0x0000000500087c02 */ /* 0x000fc60008000f00 */
[----:B------:R3:W-:Y:S01]  /*1340*/  STG.E desc[UR6][R24.64], R7 ;  /* 0x0000000718007986 */ /* 0x0007e2000c101906 */
[----:B------:R-:W5:Y:S03]  /*1350*/  REDUX.SUM UR5, R9 ;  /* 0x00000000090573c4 */ /* 0x000f66000000c000 */
[----:B------:R1:W-:Y:S04]  /*1360*/  STS [R5+0x9cc], R23 ;  /* 0x0009cc1705007388 */ /* 0x0003e80000000800 */
[----:B------:R4:W-:Y:S01]  /*1370*/  @P0 REDG.E.ADD.STRONG.GPU desc[UR6][R14.64+0x50], R8 ;  /* 0x000050080e00098e */ /* 0x0009e2000c12e106 */
[----:B---3--:R-:W-:Y:S01]  /*1380*/  IMAD.IADD R7, R9, 0x1, R2 ;  /* 0x0000000109077824 */ /* 0x008fe200078e0202 */
[----:B--2---:R-:W-:Y:S01]  /*1390*/  MOV R2, UR8 ;  /* 0x0000000800027c02 */ /* 0x004fe20008000f00 */
[----:B-1----:R-:W-:-:S03]  /*13a0*/  IMAD.WIDE R22, R0, 0x4, R24 ;  /* 0x0000000400167825 */ /* 0x002fc600078e0218 */
[----:B------:R-:W-:Y:S01]  /*13b0*/  IADD3 R28, PT, PT, R7, R28, RZ ;  /* 0x0000001c071c7210 */ /* 0x000fe20007ffe0ff */
[----:B------:R-:W-:Y:S01]  /*13c0*/  REDUX.SUM UR8, R7 ;  /* 0x00000000070873c4 */ /* 0x000fe2000000c000 */
[----:B------:R1:W-:Y:S04]  /*13d0*/  STG.E desc[UR6][R22.64], R27 ;  /* 0x0000001b16007986 */ /* 0x0003e8000c101906 */
[----:B------:R2:W-:Y:S01]  /*13e0*/  @P0 REDG.E.ADD.STRONG.GPU desc[UR6][R14.64+0x54], R2 ;  /* 0x000054020e00098e */ /* 0x0005e2000c12e106 */
[----:B0-----:R-:W-:Y:S02]  /*13f0*/  IADD3 R26, PT, PT, R28, R26, RZ ;  /* 0x0000001a1c1a7210 */ /* 0x001fe40007ffe0ff */
[----:B----4-:R-:W-:Y:S01]  /*1400*/  MOV R8, UR4 ;  /* 0x0000000400087c02 */ /* 0x010fe20008000f00 */
[C---:B-1----:R-:W-:Y:S01]  /*1410*/  IMAD.WIDE R22, R0.reuse, 0x4, R22 ;  /* 0x0000000400167825 */ /* 0x042fe200078e0216 */
[----:B--2---:R-:W-:Y:S01]  /*1420*/  MOV R2, UR9 ;  /* 0x0000000900027c02 */ /* 0x004fe20008000f00 */
[----:B------:R-:W0:Y:S02]  /*1430*/  REDUX.SUM UR9, R28 ;  /* 0x000000001c0973c4 */ /* 0x000e24000000c000 */
[----:B------:R-:W-:Y:S01]  /*1440*/  IMAD.WIDE R24, R0, 0x4, R22 ;  /* 0x0000000400187825 */ /* 0x000fe200078e0216 */
[----:B------:R-:W-:Y:S04]  /*1450*/  STG.E desc[UR6][R22.64], R13 ;  /* 0x0000000d16007986 */ /* 0x000fe8000c101906 */
[----:B------:R-:W-:Y:S01]  /*1460*/  @P0 REDG.E.ADD.STRONG.GPU desc[UR6][R14.64+0x58], R2 ;  /* 0x000058020e00098e */ /* 0x000fe2000c12e106 */
[----:B------:R-:W1:Y:S03]  /*1470*/  REDUX.SUM UR4, R26 ;  /* 0x000000001a0473c4 */ /* 0x000e66000000c000 */
[----:B------:R2:W-:Y:S01]  /*1480*/  STG.E desc[UR6][R24.64], R11 ;  /* 0x0000000b18007986 */ /* 0x0005e2000c101906 */
[----:B------:R-:W-:-:S03]  /*1490*/  IADD3 R12, PT, PT, R26, R12, RZ ;  /* 0x0000000c1a0c7210 */ /* 0x000fc60007ffe0ff */
[----:B------:R3:W-:Y:S01]  /*14a0*/  @P0 REDG.E.ADD.STRONG.GPU desc[UR6][R14.64+0x5c], R8 ;  /* 0x00005c080e00098e */ /* 0x0007e2000c12e106 */
[----:B------:R-:W-:Y:S01]  /*14b0*/  IADD3 R10, PT, PT, R12, R10, RZ ;  /* 0x0000000a0c0a7210 */ /* 0x000fe20007ffe0ff */
[----:B--2---:R-:W-:Y:S01]  /*14c0*/  IMAD.WIDE R24, R0, 0x4, R24 ;  /* 0x0000000400187825 */ /* 0x004fe200078e0218 */
[----:B-----5:R-:W-:-:S03]  /*14d0*/  MOV R2, UR5 ;  /* 0x0000000500027c02 */ /* 0x020fc60008000f00 */
[----:B------:R-:W-:Y:S01]  /*14e0*/  IMAD.WIDE R22, R0, 0x4, R24 ;  /* 0x0000000400167825 */ /* 0x000fe200078e0218 */
[----:B------:R-:W-:Y:S04]  /*14f0*/  STG.E desc[UR6][R24.64], R9 ;  /* 0x0000000918007986 */ /* 0x000fe8000c101906 */
[----:B------:R2:W-:Y:S01]  /*1500*/  @P0 REDG.E.ADD.STRONG.GPU desc[UR6][R14.64+0x60], R2 ;  /* 0x000060020e00098e */ /* 0x0005e2000c12e106 */
[----:B---3--:R-:W-:Y:S01]  /*1510*/  IMAD.IADD R8, R10, 0x1, R29 ;  /* 0x000000010a087824 */ /* 0x008fe200078e021d */
[----:B0-----:R-:W-:Y:S02]  /*1520*/  MOV R29, UR9 ;  /* 0x00000009001d7c02 */ /* 0x001fe40008000f00 */
[----:B------:R0:W-:Y:S01]  /*1530*/  STG.E desc[UR6][R22.64], R7 ;  /* 0x0000000716007986 */ /* 0x0001e2000c101906 */
[----:B--2---:R-:W-:Y:S01]  /*1540*/  MOV R2, UR8 ;  /* 0x0000000800027c02 */ /* 0x004fe20008000f00 */
[----:B0-----:R-:W-:-:S04]  /*1550*/  IMAD.WIDE R22, R0, 0x4, R22 ;  /* 0x0000000400167825 */ /* 0x001fc800078e0216 */
[----:B------:R-:W-:Y:S04]  /*1560*/  @P0 REDG.E.ADD.STRONG.GPU desc[UR6][R14.64+0x64], R2 ;  /* 0x000064020e00098e */ /* 0x000fe8000c12e106 */
[----:B------:R-:W-:Y:S01]  /*1570*/  STG.E desc[UR6][R22.64], R28 ;  /* 0x0000001c16007986 */ /* 0x000fe2000c101906 */
[----:B------:R-:W-:-:S03]  /*1580*/  IMAD.WIDE R24, R0, 0x4, R22 ;  /* 0x0000000400187825 */ /* 0x000fc600078e0216 */
[----:B------:R1:W-:Y:S04]  /*1590*/  @P0 REDG.E.ADD.STRONG.GPU desc[UR6][R14.64+0x68], R29 ;  /* 0x0000681d0e00098e */ /* 0x0003e8000c12e106 */
[----:B------:R0:W-:Y:S01]  /*15a0*/  STG.E desc[UR6][R24.64], R26 ;  /* 0x0000001a18007986 */ /* 0x0001e2000c101906 */
[----:B-1----:R-:W-:Y:S01]  /*15b0*/  MOV R29, UR4 ;  /* 0x00000004001d7c02 */ /* 0x002fe20008000f00 */
[----:B------:R-:W1:Y:S04]  /*15c0*/  REDUX.SUM UR5, R12 ;  /* 0x000000000c0573c4 */ /* 0x000e68000000c000 */
[----:B------:R-:W-:Y:S04]  /*15d0*/  @P0 REDG.E.ADD.STRONG.GPU desc[UR6][R14.64+0x6c], R29 ;  /* 0x00006c1d0e00098e */ /* 0x000fe8000c12e106 */
[----:B------:R-:W2:Y:S01]  /*15e0*/  LDS R29, [R5+0xffc] ;  /* 0x000ffc00051d7984 */ /* 0x000ea20000000800 */
[----:B------:R-:W3:Y:S01]  /*15f0*/  REDUX.SUM UR8, R10 ;  /* 0x000000000a0873c4 */ /* 0x000ee2000000c000 */
[----:B0-----:R-:W-:-:S05]  /*1600*/  IMAD.WIDE R24, R0, 0x4, R24 ;  /* 0x0000000400187825 */ /* 0x001fca00078e0218 */
[----:B------:R-:W-:Y:S01]  /*1610*/  STG.E desc[UR6][R24.64], R12 ;  /* 0x0000000c18007986 */ /* 0x000fe2000c101906 */
[----:B------:R-:W-:Y:S01]  /*1620*/  IMAD.WIDE R22, R0, 0x4, R24 ;  /* 0x0000000400167825 */ /* 0x000fe200078e0218 */
[----:B-1----:R-:W-:Y:S01]  /*1630*/  MOV R2, UR5 ;  /* 0x0000000500027c02 */ /* 0x002fe20008000f00 */
[----:B------:R-:W0:Y:S04]  /*1640*/  REDUX.SUM UR9, R8 ;  /* 0x00000000080973c4 */ /* 0x000e28000000c000 */
[----:B------:R3:W-:Y:S04]  /*1650*/  @P0 REDG.E.ADD.STRONG.GPU desc[UR6][R14.64+0x70], R2 ;  /* 0x000070020e00098e */ /* 0x0007e8000c12e106 */
[----:B------:R-:W-:Y:S01]  /*1660*/  STG.E desc[UR6][R22.64], R10 ;  /* 0x0000000a16007986 */ /* 0x000fe2000c101906 */
[----:B---3--:R-:W-:-:S05]  /*1670*/  MOV R2, UR8 ;  /* 0x0000000800027c02 */ /* 0x008fca0008000f00 */
[----:B------:R2:W-:Y:S02]  /*1680*/  @P0 REDG.E.ADD.STRONG.GPU desc[UR6][R14.64+0x74], R2 ;  /* 0x000074020e00098e */ /* 0x0005e4000c12e106 */
[----:B--2---:R-:W-:-:S04]  /*1690*/  IADD3 R2, PT, PT, R8, R29, RZ ;  /* 0x0000001d08027210 */ /* 0x004fc80007ffe0ff */
[----:B------:R-:W1:Y:S01]  /*16a0*/  REDUX.SUM UR4, R2 ;  /* 0x00000000020473c4 */ /* 0x000e62000000c000 */
[----:B------:R-:W-:Y:S01]  /*16b0*/  IMAD.WIDE R22, R0, 0x4, R22 ;  /* 0x0000000400167825 */ /* 0x000fe200078e0216 */
[----:B0-----:R-:W-:-:S04]  /*16c0*/  MOV R25, UR9 ;  /* 0x0000000900197c02 */ /* 0x001fc80008000f00 */
[----:B------:R-:W-:Y:S04]  /*16d0*/  STG.E desc[UR6][R22.64], R8 ;  /* 0x0000000816007986 */ /* 0x000fe8000c101906 */
[----:B------:R0:W-:Y:S01]  /*16e0*/  @P0 REDG.E.ADD.STRONG.GPU desc[UR6][R14.64+0x78], R25 ;  /* 0x000078190e00098e */ /* 0x0001e2000c12e106 */
[----:B------:R-:W-:Y:S01]  /*16f0*/  IADD3 R6, PT, PT, R6, 0x1, RZ ;  /* 0x0000000106067810 */ /* 0x000fe20007ffe0ff */
[----:B0-----:R-:W-:Y:S01]  /*1700*/  IMAD.WIDE R24, R0, 0x4, R22 ;  /* 0x0000000400187825 */ /* 0x001fe200078e0216 */
[----:B-1----:R-:W-:-:S04]  /*1710*/  MOV R29, UR4 ;  /* 0x00000004001d7c02 */ /* 0x002fc80008000f00 */
[----:B------:R0:W-:Y:S04]  /*1720*/  STG.E desc[UR6][R24.64], R2 ;  /* 0x0000000218007986 */ /* 0x0001e8000c101906 */
[----:B------:R0:W-:Y:S01]  /*1730*/  @P0 REDG.E.ADD.STRONG.GPU desc[UR6][R14.64+0x7c], R29 ;  /* 0x00007c1d0e00098e */ /* 0x0001e2000c12e106 */
[----:B------:R-:W-:-:S03]  /*1740*/  ISETP.NE.AND P0, PT, R6, RZ, PT ;  /* 0x000000ff0600720c */ /* 0x000fc60003f05270 */
[----:B------:R0:W-:Y:S04]  /*1750*/  STS [R5+0xad4], R27 ;  /* 0x000ad41b05007388 */ /* 0x0001e80000000800 */
        /* <DEDUP_REMOVED lines=9> */
[----:B------:R0:W-:Y:S01]  /*17f0*/  STS [R5+0xffc], R2 ;  /* 0x000ffc0205007388 */ /* 0x0001e20000000800 */
[----:B------:R-:W-:-:S02]  /*1800*/  IADD3 R4, PT, PT, R4, 0x20, RZ ;  /* 0x0000002004047810 */ /* 0x000fc40007ffe0ff */
[----:B------:R-:W-:Y:S01]  /*1810*/  LEA R3, R0, R3, 0x5 ;  /* 0x0000000300037211 */ /* 0x000fe200078e28ff */
[----:B------:R-:W-:Y:S06]  /*1820*/  BAR.SYNC.DEFER_BLOCKING 0x0 ;  /* 0x0000000000007b1d */ /* 0x000fec0000010000 */
[----:B------:R-:W-:Y:S05]  /*1830*/  @P0 BRA `(.L_x_5) ;  /* 0xffffffe8004c0947 */ /* 0x000fea000383ffff */
[----:B------:R-:W-:Y:S05]  /*1840*/  EXIT ;  /* 0x000000000000794d */ /* 0x000fea0003800000 */
.L_x_6:
        /* <DEDUP_REMOVED lines=11> */
.L_x_16:


//--------------------- .text._Z8calc_sumPiS_ii   --------------------------
	.section	.text._Z8calc_sumPiS_ii,"ax",@progbits
	.align	128
        .global         _Z8calc_sumPiS_ii
        .type           _Z8calc_sumPiS_ii,@function
        .size           _Z8calc_sumPiS_ii,(.L_x_17 - _Z8calc_sumPiS_ii)
        .other          _Z8calc_sumPiS_ii,@"STO_CUDA_ENTRY STV_DEFAULT"
_Z8calc_sumPiS_ii:
.text._Z8calc_sumPiS_ii:
[----:B------:R-:W-:Y:S08]  /*0000*/  LDC R1, c[0x0][0x37c] ;  /* 0x0000df00ff017b82 */ /* 0x000ff00000000800 */
[----:B------:R-:W0:Y:S01]  /*0010*/  S2UR UR5, SR_CgaCtaId ;  /* 0x00000000000579c3 */ /* 0x000e220000008800 */
[----:B------:R-:W1:Y:S01]  /*0020*/  S2R R8, SR_TID.X ;  /* 0x0000000000087919 */ /* 0x000e620000002100 */
[----:B------:R-:W-:Y:S01]  /*0030*/  UMOV UR4, 0x400 ;  /* 0x0000040000047882 */ /* 0x000fe20000000000 */
[----:B------:R-:W2:Y:S01]  /*0040*/  LDCU.64 UR6, c[0x0][0x358] ;  /* 0x00006b00ff0677ac */ /* 0x000ea20008000a00 */
[----:B------:R-:W-:Y:S01]  /*0050*/  BSSY.RECONVERGENT B0, `(.L_x_7) ;  /* 0x0000016000007945 */ /* 0x000fe20003800200 */
[----:B------:R-:W3:Y:S01]  /*0060*/  S2R R9, SR_CTAID.X ;  /* 0x0000000000097919 */ /* 0x000ee20000002500 */
[----:B0-----:R-:W-:Y:S01]  /*0070*/  ULEA UR4, UR5, UR4, 0x18 ;  /* 0x0000000405047291 */ /* 0x001fe2000f8ec0ff */
[----:B------:R-:W0:Y:S05]  /*0080*/  LDCU UR5, c[0x0][0x390] ;  /* 0x00007200ff0577ac */ /* 0x000e2a0008000800 */
[----:B-1----:R-:W-:-:S05]  /*0090*/  LEA R0, R8, UR4, 0x2 ;  /* 0x0000000408007c11 */ /* 0x002fca000f8e10ff */
[----:B------:R1:W-:Y:S01]  /*00a0*/  STS [R0], RZ ;  /* 0x000000ff00007388 */ /* 0x0003e20000000800 */
[----:B0-----:R-:W-:-:S13]  /*00b0*/  ISETP.GE.AND P0, PT, R8, UR5, PT ;  /* 0x0000000508007c0c */ /* 0x001fda000bf06270 */
[----:B-123--:R-:W-:Y:S05]  /*00c0*/  @P0 BRA `(.L_x_8) ;  /* 0x0000000000380947 */ /* 0x00efea0003800000 */
[----:B------:R-:W0:Y:S01]  /*00d0*/  LDC R11, c[0x0][0x360] ;  /* 0x0000d800ff0b7b82 */ /* 0x000e220000000800 */
[----:B------:R-:W-:Y:S01]  /*00e0*/  BSSY.RECONVERGENT B1, `(.L_x_9) ;  /* 0x000000b000017945 */ /* 0x000fe20003800200 */
[----:B------:R-:W-:Y:S02]  /*00f0*/  IMAD.MOV.U32 R7, RZ, RZ, RZ ;  /* 0x000000ffff077224 */ /* 0x000fe400078e00ff */
[----:B------:R-:W-:-:S04]  /*0100*/  IMAD.MOV.U32 R6, RZ, RZ, R8 ;  /* 0x000000ffff067224 */ /* 0x000fc800078e0008 */
[----:B------:R-:W1:Y:S03]  /*0110*/  LDC.64 R4, c[0x0][0x380] ;  /* 0x0000e000ff047b82 */ /* 0x000e660000000a00 */
.L_x_10:
[----:B------:R-:W-:-:S04]  /*0120*/  IMAD R3, R9, UR5, R6 ;  /* 0x0000000509037c24 */ /* 0x000fc8000f8e0206 */
[----:B-1----:R-:W-:-:S06]  /*0130*/  IMAD.WIDE R2, R3, 0x4, R4 ;  /* 0x0000000403027825 */ /* 0x002fcc00078e0204 */
[----:B------:R-:W2:Y:S01]  /*0140*/  LDG.E R2, desc[UR6][R2.64] ;  /* 0x0000000602027981 */ /* 0x000ea2000c1e1900 */
[----:B0-----:R-:W-:-:S04]  /*0150*/  IADD3 R6, PT, PT, R11, R6, RZ ;  /* 0x000000060b067210 */ /* 0x001fc80007ffe0ff */
[----:B------:R-:W-:Y:S01]  /*0160*/  ISETP.GE.AND P0, PT, R6, UR5, PT ;  /* 0x0000000506007c0c */ /* 0x000fe2000bf06270 */
[----:B--2---:R-:W-:-:S12]  /*0170*/  IMAD.IADD R7, R2, 0x1, R7 ;  /* 0x0000000102077824 */ /* 0x004fd800078e0207 */
[----:B------:R-:W-:Y:S05]  /*0180*/  @!P0 BRA `(.L_x_10) ;  /* 0xfffffffc00e48947 */ /* 0x000fea000383ffff */
[----:B------:R-:W-:Y:S05]  /*0190*/  BSYNC.RECONVERGENT B1 ;  /* 0x0000000000017941 */ /* 0x000fea0003800200 */
.L_x_9:
[----:B------:R0:W-:Y:S02]  /*01a0*/  STS [R0], R7 ;  /* 0x0000000700007388 */ /* 0x0001e40000000800 */
.L_x_8:
[----:B------:R-:W-:Y:S05]  /*01b0*/  BSYNC.RECONVERGENT B0 ;  /* 0x0000000000007941 */ /* 0x000fea0003800200 */
.L_x_7:
[----:B------:R-:W1:Y:S01]  /*01c0*/  LDCU UR4, c[0x0][0x360] ;  /* 0x00006c00ff0477ac */ /* 0x000e620008000800 */
[----:B------:R-:W-:Y:S01]  /*01d0*/  BAR.SYNC.DEFER_BLOCKING 0x0 ;  /* 0x0000000000007b1d */ /* 0x000fe20000010000 */
[----:B------:R-:W-:Y:S01]  /*01e0*/  ISETP.NE.AND P0, PT, R8, RZ, PT ;  /* 0x000000ff0800720c */ /* 0x000fe20003f05270 */
[----:B-1----:R-:W-:-:S09]  /*01f0*/  UISETP.GE.U32.AND UP0, UPT, UR4, 0x2, UPT ;  /* 0x000000020400788c */ /* 0x002fd2000bf06070 */
[----:B------:R-:W-:Y:S05]  /*0200*/  BRA.U !UP0, `(.L_x_11) ;  /* 0x0000000108307547 */ /* 0x000fea000b800000 */
[----:B------:R-:W-:-:S07]  /*0210*/  IMAD.U32 R2, RZ, RZ, UR4 ;  /* 0x00000004ff027e24 */ /* 0x000fce000f8e00ff */
.L_x_12:
[----:B0-----:R-:W-:-:S04]  /*0220*/  SHF.R.U32.HI R7, RZ, 0x1, R2 ;  /* 0x00000001ff077819 */ /* 0x001fc80000011602 */
[----:B------:R-:W-:-:S13]  /*0230*/  ISETP.GE.U32.AND P1, PT, R8, R7, PT ;  /* 0x000000070800720c */ /* 0x000fda0003f26070 */
[----:B------:R-:W-:Y:S01]  /*0240*/  @!P1 LEA R3, R7, R0, 0x2 ;  /* 0x0000000007039211 */ /* 0x000fe200078e10ff */
[----:B------:R-:W-:Y:S05]  /*0250*/  @!P1 LDS R4, [R0] ;  /* 0x0000000000049984 */ /* 0x000fea0000000800 */
[----:B------:R-:W0:Y:S02]  /*0260*/  @!P1 LDS R3, [R3] ;  /* 0x0000000003039984 */ /* 0x000e240000000800 */
[----:B0-----:R-:W-:-:S05]  /*0270*/  @!P1 IMAD.IADD R5, R3, 0x1, R4 ;  /* 0x0000000103059824 */ /* 0x001fca00078e0204 */
[----:B------:R1:W-:Y:S01]  /*0280*/  @!P1 STS [R0], R5 ;  /* 0x0000000500009388 */ /* 0x0003e20000000800 */
[----:B------:R-:W-:Y:S01]  /*0290*/  BAR.SYNC.DEFER_BLOCKING 0x0 ;  /* 0x0000000000007b1d */ /* 0x000fe20000010000 */
[----:B------:R-:W-:Y:S02]  /*02a0*/  ISETP.GT.U32.AND P1, PT, R2, 0x3, PT ;  /* 0x000000030200780c */ /* 0x000fe40003f24070 */
[----:B------:R-:W-:-:S11]  /*02b0*/  MOV R2, R7 ;  /* 0x0000000700027202 */ /* 0x000fd60000000f00 */
[----:B-1----:R-:W-:Y:S05]  /*02c0*/  @P1 BRA `(.L_x_12) ;  /* 0xfffffffc00d41947 */ /* 0x002fea000383ffff */
.L_x_11:
[----:B------:R-:W-:Y:S05]  /*02d0*/  @P0 EXIT ;  /* 0x000000000000094d */ /* 0x000fea0003800000 */
[----:B------:R-:W1:Y:S01]  /*02e0*/  S2UR UR5, SR_CgaCtaId ;  /* 0x00000000000579c3 */ /* 0x000e620000008800 */
[----:B------:R-:W-:-:S07]  /*02f0*/  UMOV UR4, 0x400 ;  /* 0x0000040000047882 */ /* 0x000fce0000000000 */
[----:B------:R-:W2:Y:S01]  /*0300*/  LDC.64 R2, c[0x0][0x388] ;  /* 0x0000e200ff027b82 */ /* 0x000ea20000000a00 */
[----:B-1----:R-:W-:Y:S01]  /*0310*/  ULEA UR4, UR5, UR4, 0x18 ;  /* 0x0000000405047291 */ /* 0x002fe2000f8ec0ff */
[----:B--2---:R-:W-:-:S08]  /*0320*/  IMAD.WIDE.U32 R2, R9, 0x4, R2 ;  /* 0x0000000409027825 */ /* 0x004fd000078e0002 */
[----:B------:R-:W1:Y:S04]  /*0330*/  LDS R5, [UR4] ;  /* 0x00000004ff057984 */ /* 0x000e680008000800 */
[----:B-1----:R-:W-:Y:S01]  /*0340*/  STG.E desc[UR6][R2.64], R5 ;  /* 0x0000000502007986 */ /* 0x002fe2000c101906 */
[----:B------:R-:W-:Y:S05]  /*0350*/  EXIT ;  /* 0x000000000000794d */ /* 0x000fea0003800000 */
.L_x_13:
        /* <DEDUP_REMOVED lines=10> */
.L_x_17:


//--------------------- .text._Z12calc_accountPiS_S_iii --------------------------
	.section	.text._Z12calc_accountPiS_S_iii,"ax",@progbits
	.align	128
        .global         _Z12calc_accountPiS_S_iii
        .type           _Z12calc_accountPiS_S_iii,@function
        .size           _Z12calc_accountPiS_S_iii,(.L_x_18 - _Z12calc_accountPiS_S_iii)
        .other          _Z12calc_accountPiS_S_iii,@"STO_CUDA_ENTRY STV_DEFAULT"
_Z12calc_accountPiS_S_iii:
.text._Z12calc_accountPiS_S_iii:
[----:B------:R-:W-:Y:S01]  /*0000*/  LDC R1, c[0x0][0x37c] ;  /* 0x0000df00ff017b82 */ /* 0x000fe20000000800 */
[----:B------:R-:W0:Y:S07]  /*0010*/  S2R R0, SR_TID.Y ;  /* 0x0000000000007919 */ /* 0x000e2e0000002200 */
[----:B------:R-:W1:Y:S01]  /*0020*/  LDC R3, c[0x0][0x3a0] ;  /* 0x0000e800ff037b82 */ /* 0x000e620000000800 */
[----:B------:R-:W2:Y:S01]  /*0030*/  LDCU.64 UR4, c[0x0][0x398] ;  /* 0x00007300ff0477ac */ /* 0x000ea20008000a00 */
[----:B------:R-:W3:Y:S01]  /*0040*/  S2R R13, SR_TID.X ;  /* 0x00000000000d7919 */ /* 0x000ee20000002100 */
[----:B------:R-:W4:Y:S01]  /*0050*/  LDCU.64 UR6, c[0x0][0x358] ;  /* 0x00006b00ff0677ac */ /* 0x000f220008000a00 */
[----:B------:R-:W3:Y:S01]  /*0060*/  S2R R4, SR_CTAID.X ;  /* 0x0000000000047919 */ /* 0x000ee20000002500 */
[C---:B-1----:R-:W-:Y:S01]  /*0070*/  ISETP.NE.AND P1, PT, R3.reuse, RZ, PT ;  /* 0x000000ff0300720c */ /* 0x042fe20003f25270 */
[----:B0-----:R-:W-:-:S02]  /*0080*/  IMAD R5, R3, 0x20, R0 ;  /* 0x0000002003057824 */ /* 0x001fc400078e0200 */
[----:B------:R-:W0:Y:S03]  /*0090*/  LDC.64 R2, c[0x0][0x388] ;  /* 0x0000e200ff027b82 */ /* 0x000e260000000a00 */
[----:B--2---:R-:W-:-:S07]  /*00a0*/  ISETP.GE.AND P0, PT, R5, UR5, PT ;  /* 0x0000000505007c0c */ /* 0x004fce000bf06270 */
[C---:B------:R-:W-:Y:S01]  /*00b0*/  @P1 IADD3 R7, PT, PT, R5.reuse, -0x1, RZ ;  /* 0xffffffff05071810 */ /* 0x040fe20007ffe0ff */
[----:B---3--:R-:W-:Y:S01]  /*00c0*/  IMAD R4, R4, 0x20, R13 ;  /* 0x0000002004047824 */ /* 0x008fe200078e020d */
[----:B------:R-:W1:Y:S03]  /*00d0*/  @P1 LDC R6, c[0x0][0x398] ;  /* 0x0000e600ff061b82 */ /* 0x000e660000000800 */
[----:B------:R-:W-:Y:S01]  /*00e0*/  IMAD R5, R5, UR4, R4 ;  /* 0x0000000405057c24 */ /* 0x000fe2000f8e0204 */
[----:B------:R-:W-:-:S13]  /*00f0*/  ISETP.GE.OR P0, PT, R4, UR4, P0 ;  /* 0x0000000404007c0c */ /* 0x000fda0008706670 */
[----:B------:R-:W2:Y:S01]  /*0100*/  @!P0 LDC.64 R8, c[0x0][0x380] ;  /* 0x0000e000ff088b82 */ /* 0x000ea20000000a00 */
[----:B-1----:R-:W-:Y:S02]  /*0110*/  @P1 IMAD R7, R7, R6, R4 ;  /* 0x0000000607071224 */ /* 0x002fe400078e0204 */
[----:B------:R-:W-:Y:S02]  /*0120*/  IMAD.MOV.U32 R4, RZ, RZ, RZ ;  /* 0x000000ffff047224 */ /* 0x000fe400078e00ff */
[----:B0-----:R-:W-:-:S05]  /*0130*/  @P1 IMAD.WIDE R6, R7, 0x4, R2 ;  /* 0x0000000407061825 */ /* 0x001fca00078e0202 */
[----:B----4-:R-:W3:Y:S01]  /*0140*/  @P1 LDG.E R4, desc[UR6][R6.64] ;  /* 0x0000000606041981 */ /* 0x010ee2000c1e1900 */
[----:B--2---:R-:W-:-:S06]  /*0150*/  @!P0 IMAD.WIDE R8, R5, 0x4, R8 ;  /* 0x0000000405088825 */ /* 0x004fcc00078e0208 */
[----:B------:R-:W3:Y:S01]  /*0160*/  @!P0 LDG.E R9, desc[UR6][R8.64] ;  /* 0x0000000608098981 */ /* 0x000ee2000c1e1900 */
[----:B------:R-:W0:Y:S01]  /*0170*/  S2UR UR5, SR_CgaCtaId ;  /* 0x00000000000579c3 */ /* 0x000e220000008800 */
[----:B------:R-:W-:Y:S02]  /*0180*/  UMOV UR4, 0x400 ;  /* 0x0000040000047882 */ /* 0x000fe40000000000 */
[----:B0-----:R-:W-:-:S06]  /*0190*/  ULEA UR4, UR5, UR4, 0x18 ;  /* 0x0000000405047291 */ /* 0x001fcc000f8ec0ff */
[----:B------:R-:W-:-:S05]  /*01a0*/  LEA R10, R0, UR4, 0x7 ;  /* 0x00000004000a7c11 */ /* 0x000fca000f8e38ff */
[C---:B------:R-:W-:Y:S01]  /*01b0*/  IMAD R10, R13.reuse, 0x4, R10 ;  /* 0x000000040d0a7824 */ /* 0x040fe200078e020a */
[----:B------:R-:W-:Y:S02]  /*01c0*/  ISETP.NE.AND P1, PT, R0, RZ, PT ;  /* 0x000000ff0000720c */ /* 0x000fe40003f25270 */
[----:B------:R-:W-:-:S05]  /*01d0*/  LEA R13, R13, UR4, 0x2 ;  /* 0x000000040d0d7c11 */ /* 0x000fca000f8e10ff */
[----:B------:R-:W-:Y:S01]  /*01e0*/  IMAD R13, R0, 0x80, R13 ;  /* 0x00000080000d7824 */ /* 0x000fe200078e020d */
[----:B---3--:R-:W-:-:S05]  /*01f0*/  @!P0 IADD3 R11, PT, PT, R9, R4, RZ ;  /* 0x00000004090b8210 */ /* 0x008fca0007ffe0ff */
[----:B------:R-:W-:Y:S04]  /*0200*/  @!P0 STS [R10], R11 ;  /* 0x0000000b0a008388 */ /* 0x000fe80000000800 */
[----:B------:R-:W-:Y:S01]  /*0210*/  @P0 STS [R10], RZ ;  /* 0x000000ff0a000388 */ /* 0x000fe20000000800 */
[----:B------:R-:W-:Y:S01]  /*0220*/  IMAD.MOV.U32 R4, RZ, RZ, RZ ;  /* 0x000000ffff047224 */ /* 0x000fe200078e00ff */
[----:B------:R-:W-:Y:S06]  /*0230*/  BAR.SYNC.DEFER_BLOCKING 0x0 ;  /* 0x0000000000007b1d */ /* 0x000fec0000010000 */
[----:B------:R-:W-:Y:S02]  /*0240*/  @P1 LDS R4, [R13+-0x80] ;  /* 0xffff80000d041984 */ /* 0x000fe40000000800 */
[----:B------:R-:W-:Y:S06]  /*0250*/  BAR.SYNC.DEFER_BLOCKING 0x0 ;  /* 0x0000000000007b1d */ /* 0x000fec0000010000 */
[----:B------:R-:W0:Y:S01]  /*0260*/  LDS R7, [R10] ;  /* 0x000000000a077984 */ /* 0x000e220000000800 */
[----:B------:R-:W-:-:S02]  /*0270*/  ISETP.GE.U32.AND P0, PT, R0, 0x2, PT ;  /* 0x000000020000780c */ /* 0x000fc40003f06070 */
[----:B0-----:R-:W-:-:S05]  /*0280*/  IADD3 R7, PT, PT, R7, R4, RZ ;  /* 0x0000000407077210 */ /* 0x001fca0007ffe0ff */
[----:B------:R-:W-:Y:S01]  /*0290*/  STS [R10], R7 ;  /* 0x000000070a007388 */ /* 0x000fe20000000800 */
[----:B------:R-:W-:Y:S01]  /*02a0*/  BAR.SYNC.DEFER_BLOCKING 0x0 ;  /* 0x0000000000007b1d */ /* 0x000fe20000010000 */
[----:B------:R-:W-:-:S06]  /*02b0*/  IMAD.MOV.U32 R4, RZ, RZ, RZ ;  /* 0x000000ffff047224 */ /* 0x000fcc00078e00ff */
[----:B------:R-:W-:Y:S01]  /*02c0*/  @P0 LDS R4, [R13+-0x100] ;  /* 0xffff00000d040984 */ /* 0x000fe20000000800 */
[----:B------:R-:W-:Y:S06]  /*02d0*/  BAR.SYNC.DEFER_BLOCKING 0x0 ;  /* 0x0000000000007b1d */ /* 0x000fec0000010000 */
[----:B------:R-:W0:Y:S01]  /*02e0*/  LDS R9, [R10] ;  /* 0x000000000a097984 */ /* 0x000e220000000800 */
[----:B------:R-:W-:Y:S02]  /*02f0*/  ISETP.GE.U32.AND P0, PT, R0, 0x4, PT ;  /* 0x000000040000780c */ /* 0x000fe40003f06070 */
        /* <DEDUP_REMOVED lines=15> */
[----:B------:R-:W-:Y:S01]  /*03f0*/  ISETP.GE.U32.AND P0, PT, R0, 0x10, PT ;  /* 0x000000100000780c */ /* 0x000fe20003f06070 */
[----:B------:R-:W-:Y:S01]  /*0400*/  IMAD.MOV.U32 R0, RZ, RZ, RZ ;  /* 0x000000ffff007224 */ /* 0x000fe200078e00ff */
[----:B0-----:R-:W-:-:S05]  /*0410*/  IADD3 R9, PT, PT, R9, R4, RZ ;  /* 0x0000000409097210 */ /* 0x001fca0007ffe0ff */
[----:B------:R-:W-:Y:S01]  /*0420*/  STS [R10], R9 ;  /* 0x000000090a007388 */ /* 0x000fe20000000800 */
[----:B------:R-:W-:Y:S06]  /*0430*/  BAR.SYNC.DEFER_BLOCKING 0x0 ;  /* 0x0000000000007b1d */ /* 0x000fec0000010000 */
[----:B------:R-:W-:Y:S02]  /*0440*/  @P0 LDS R0, [R13+-0x800] ;  /* 0xfff800000d000984 */ /* 0x000fe40000000800 */
[----:B------:R-:W-:Y:S06]  /*0450*/  BAR.SYNC.DEFER_BLOCKING 0x0 ;  /* 0x0000000000007b1d */ /* 0x000fec0000010000 */
[----:B------:R-:W0:Y:S02]  /*0460*/  LDS R7, [R10] ;  /* 0x000000000a077984 */ /* 0x000e240000000800 */
[----:B0-----:R-:W-:-:S05]  /*0470*/  IADD3 R7, PT, PT, R7, R0, RZ ;  /* 0x0000000007077210 */ /* 0x001fca0007ffe0ff */
[----:B------:R-:W-:Y:S01]  /*0480*/  STS [R10], R7 ;  /* 0x000000070a007388 */ /* 0x000fe20000000800 */
[----:B------:R-:W-:Y:S06]  /*0490*/  BAR.SYNC.DEFER_BLOCKING 0x0 ;  /* 0x0000000000007b1d */ /* 0x000fec0000010000 */
[----:B------:R-:W0:Y:S01]  /*04a0*/  LDS R11, [R10] ;  /* 0x000000000a0b7984 */ /* 0x000e220000000800 */
[----:B------:R-:W-:-:S05]  /*04b0*/  IMAD.WIDE R2, R5, 0x4, R2 ;  /* 0x0000000405027825 */ /* 0x000fca00078e0202 */
[----:B0-----:R-:W-:Y:S01]  /*04c0*/  STG.E desc[UR6][R2.64], R11 ;  /* 0x0000000b02007986 */ /* 0x001fe2000c101906 */
[----:B------:R-:W-:Y:S05]  /*04d0*/  EXIT ;  /* 0x000000000000794d */ /* 0x000fea0003800000 */
.L_x_14:
        /* <DEDUP_REMOVED lines=10> */
.L_x_18:


//--------------------- .nv.shared.reserved.0     --------------------------
	.section	.nv.shared.reserved.0,"aw",@nobits
	.weak		__nv_reservedSMEM_offset_0_alias
	.size		__nv_reservedSMEM_offset_0_alias, 0, 64
	.other		__nv_reservedSMEM_offset_0_alias,@"STO_CUDA_RESERVED_SHARED STV_DEFAULT"
__nv_reservedSMEM_offset_0_alias:
	.zero		0
	.zero		64


//--------------------- .nv.shared._Z9calc_8192PiS_S_ii --------------------------
	.section	.nv.shared._Z9calc_8192PiS_S_ii,"aw",@nobits
	.sectionflags	@""
	.align	4
.nv.shared._Z9calc_8192PiS_S_ii:
	.zero		5248


//--------------------- .nv.shared._Z8calc_sumPiS_ii --------------------------
	.section	.nv.shared._Z8calc_sumPiS_ii,"aw",@nobits
	.sectionflags	@""
	.align	4
.nv.shared._Z8calc_sumPiS_ii:
	.zero		1536


//--------------------- .nv.shared._Z12calc_accountPiS_S_iii --------------------------
	.section	.nv.shared._Z12calc_accountPiS_S_iii,"aw",@nobits
	.sectionflags	@""
	.align	4
.nv.shared._Z12calc_accountPiS_S_iii:
	.zero		5120


//--------------------- .nv.constant0._Z8calc_512PiS_S_ii --------------------------
	.section	.nv.constant0._Z8calc_512PiS_S_ii,"a",@progbits
	.sectionflags	@""
	.align	4
.nv.constant0._Z8calc_512PiS_S_ii:
	.zero		928


//--------------------- .nv.constant0._Z9calc_8192PiS_S_ii --------------------------
	.section	.nv.constant0._Z9calc_8192PiS_S_ii,"a",@progbits
	.sectionflags	@""
	.align	4
.nv.constant0._Z9calc_8192PiS_S_ii:
	.zero		928


//--------------------- .nv.constant0._Z8calc_sumPiS_ii --------------------------
	.section	.nv.constant0._Z8calc_sumPiS_ii,"a",@progbits
	.sectionflags	@""
	.align	4
.nv.constant0._Z8calc_sumPiS_ii:
	.zero		920


//--------------------- .nv.constant0._Z12calc_accountPiS_S_iii --------------------------
	.section	.nv.constant0._Z12calc_accountPiS_S_iii,"a",@progbits
	.sectionflags	@""
	.align	4
.nv.constant0._Z12calc_accountPiS_S_iii:
	.zero		932


//--------------------- SYMBOLS --------------------------

	.type		.nv.reservedSmem.offset0,@object
	.size		.nv.reservedSmem.offset0,0x4
	.type		.nv.reservedSmem.cap,@object
	.size		.nv.reservedSmem.cap,0x4
